	.target	sm_100a

	.elftype	@"ET_EXEC"


//--------------------- .note.nv.tkinfo           --------------------------
	.section	.note.nv.tkinfo,"",@"SHT_NOTE"
	.sectionflags	@"SHF_NOTE_NV_TKINFO"
	.tkinfo
        /*0018*/ 	.word	0x00000002
        /*0030*/ 	.string	""
        /*0030*/ 	.string	"ptxas"
        /*0030*/ 	.string	"Cuda compilation tools, release 13.0, V13.0.88"
        /*0030*/ 	.string	"Build cuda_13.0.r13.0/compiler.36424714_0"
        /*0030*/ 	.string	"-arch sm_100a -m 64 "



//--------------------- .note.nv.cuinfo           --------------------------
	.section	.note.nv.cuinfo,"",@"SHT_NOTE"
	.sectionflags	@"SHF_NOTE_NV_CUINFO"
        /*0018*/ 	.short	0x0002
        /*001a*/ 	.short	0x0064
        /*001c*/ 	.short	0x0082
	.zero		2


//--------------------- .nv.info                  --------------------------
	.section	.nv.info,"",@"SHT_CUDA_INFO"
	.align	4


	//----- nvinfo : EIATTR_REGCOUNT
	.align		4
        /*0000*/ 	.byte	0x04, 0x2f
        /*0002*/ 	.short	(.L_19 - .L_18)
	.align		4
.L_18:
        /*0004*/ 	.word	index@(_ZN7cutlass13device_kernelINS_4gemm6kernel13GemmUniversalIN4cute5tupleIJiiiiEEENS1_10collective13CollectiveMmaINS1_35MainloopSm100TmaUmmaWarpSpecializedILi4ELi2ELi4ENS5_IJNS4_1CILi1EEENSA_ILi8EEESB_EEEEENS5_IJNSA_ILi128EEENSA_ILi64EEESF_EEENS_6half_tENS5_IJlSB_lEEESI_SJ_NS4_8TiledMMAINS4_8MMA_AtomIJNS4_20SM100_MMA_F16BF16_SSISI_SI_fLi128ELi64ELNS4_4UMMA5MajorE0ELSO_0ELNSN_7ScaleInE0ELSP_0EEEEEENS4_6LayoutINS5_IJSB_SB_SB_EEENS5_IJNSA_ILi0EEESU_SU_EEEEENS5_IJNS4_10UnderscoreESX_SX_EEEEENS4_23SM90_TMA_LOAD_MULTICASTENS4_14ComposedLayoutINS4_7SwizzleILi3ELi4ELi3EEENS4_18smem_ptr_flag_bitsILi16EEENSS_INS5_IJSC_SG_EEENS5_IJSG_SB_EEEEEEEvNS4_8identityENS4_13SM90_TMA_LOADES19_vS1A_EENS_8epilogue10collective18CollectiveEpilogueINS1D_23Sm100TmaWarpSpecializedILi3ELi2ELi32ELb1ELb0EEEJSH_NS5_IJNSS_ISF_SB_EENSS_INSA_ILi32EEESB_EEEEESI_SJ_SI_SJ_NS1D_6fusion15FusionCallbacksIS1H_NS1M_17LinearCombinationISI_fSI_fLNS_15FloatRoundStyleE2EEESH_S1L_JEEENS4_5SM1004TMEM4LOAD26SM100_TMEM_LOAD_32dp32b32xES1B_NS11_INS12_ILi2ELi4ELi3EEES15_NSS_INS5_IJSC_S1J_EEENS5_IJS1J_SB_EEEEEEENS4_39AutoVectorizingCopyWithAssumedAlignmentILi128EEENS4_14SM90_TMA_STOREES20_S22_S22_EEEvvEEEEvNT_6ParamsE)
        /*0008*/ 	.word	0x00000079


	//----- nvinfo : EIATTR_FRAME_SIZE
	.align		4
.L_19:
        /*000c*/ 	.byte	0x04, 0x11
        /*000e*/ 	.short	(.L_21 - .L_20)
	.align		4
.L_20:
        /*0010*/ 	.word	index@($__internal_2_$__cuda_sm10x_tcgen05_guardrail_trap_unallocated_columns_being_dealloced)
        /*0014*/ 	.word	0x00000000


	//----- nvinfo : EIATTR_FRAME_SIZE
	.align		4
.L_21:
        /*0018*/ 	.byte	0x04, 0x11
        /*001a*/ 	.short	(.L_23 - .L_22)
	.align		4
.L_22:
        /*001c*/ 	.word	index@($__internal_1_$__cuda_sm10x_tcgen05_guardrail_trap_phase_invalid_during_alloc)
        /*0020*/ 	.word	0x00000000


	//----- nvinfo : EIATTR_FRAME_SIZE
	.align		4
.L_23:
        /*0024*/ 	.byte	0x04, 0x11
        /*0026*/ 	.short	(.L_25 - .L_24)
	.align		4
.L_24:
        /*0028*/ 	.word	index@($__internal_0_$__cuda_sm10x_tcgen05_guardrail_trap_col_being_dealloced_not_returned_by_alloc)
        /*002c*/ 	.word	0x00000000


	//----- nvinfo : EIATTR_FRAME_SIZE
	.align		4
.L_25:
        /*0030*/ 	.byte	0x04, 0x11
        /*0032*/ 	.short	(.L_27 - .L_26)
	.align		4
.L_26:
        /*0034*/ 	.word	index@(_ZN7cutlass13device_kernelINS_4gemm6kernel13GemmUniversalIN4cute5tupleIJiiiiEEENS1_10collective13CollectiveMmaINS1_35MainloopSm100TmaUmmaWarpSpecializedILi4ELi2ELi4ENS5_IJNS4_1CILi1EEENSA_ILi8EEESB_EEEEENS5_IJNSA_ILi128EEENSA_ILi64EEESF_EEENS_6half_tENS5_IJlSB_lEEESI_SJ_NS4_8TiledMMAINS4_8MMA_AtomIJNS4_20SM100_MMA_F16BF16_SSISI_SI_fLi128ELi64ELNS4_4UMMA5MajorE0ELSO_0ELNSN_7ScaleInE0ELSP_0EEEEEENS4_6LayoutINS5_IJSB_SB_SB_EEENS5_IJNSA_ILi0EEESU_SU_EEEEENS5_IJNS4_10UnderscoreESX_SX_EEEEENS4_23SM90_TMA_LOAD_MULTICASTENS4_14ComposedLayoutINS4_7SwizzleILi3ELi4ELi3EEENS4_18smem_ptr_flag_bitsILi16EEENSS_INS5_IJSC_SG_EEENS5_IJSG_SB_EEEEEEEvNS4_8identityENS4_13SM90_TMA_LOADES19_vS1A_EENS_8epilogue10collective18CollectiveEpilogueINS1D_23Sm100TmaWarpSpecializedILi3ELi2ELi32ELb1ELb0EEEJSH_NS5_IJNSS_ISF_SB_EENSS_INSA_ILi32EEESB_EEEEESI_SJ_SI_SJ_NS1D_6fusion15FusionCallbacksIS1H_NS1M_17LinearCombinationISI_fSI_fLNS_15FloatRoundStyleE2EEESH_S1L_JEEENS4_5SM1004TMEM4LOAD26SM100_TMEM_LOAD_32dp32b32xES1B_NS11_INS12_ILi2ELi4ELi3EEES15_NSS_INS5_IJSC_S1J_EEENS5_IJS1J_SB_EEEEEEENS4_39AutoVectorizingCopyWithAssumedAlignmentILi128EEENS4_14SM90_TMA_STOREES20_S22_S22_EEEvvEEEEvNT_6ParamsE)
        /*0038*/ 	.word	0x00000000


	//----- nvinfo : EIATTR_MIN_STACK_SIZE
	.align		4
.L_27:
        /*003c*/ 	.byte	0x04, 0x12
        /*003e*/ 	.short	(.L_29 - .L_28)
	.align		4
.L_28:
        /*0040*/ 	.word	index@(_ZN7cutlass13device_kernelINS_4gemm6kernel13GemmUniversalIN4cute5tupleIJiiiiEEENS1_10collective13CollectiveMmaINS1_35MainloopSm100TmaUmmaWarpSpecializedILi4ELi2ELi4ENS5_IJNS4_1CILi1EEENSA_ILi8EEESB_EEEEENS5_IJNSA_ILi128EEENSA_ILi64EEESF_EEENS_6half_tENS5_IJlSB_lEEESI_SJ_NS4_8TiledMMAINS4_8MMA_AtomIJNS4_20SM100_MMA_F16BF16_SSISI_SI_fLi128ELi64ELNS4_4UMMA5MajorE0ELSO_0ELNSN_7ScaleInE0ELSP_0EEEEEENS4_6LayoutINS5_IJSB_SB_SB_EEENS5_IJNSA_ILi0EEESU_SU_EEEEENS5_IJNS4_10UnderscoreESX_SX_EEEEENS4_23SM90_TMA_LOAD_MULTICASTENS4_14ComposedLayoutINS4_7SwizzleILi3ELi4ELi3EEENS4_18smem_ptr_flag_bitsILi16EEENSS_INS5_IJSC_SG_EEENS5_IJSG_SB_EEEEEEEvNS4_8identityENS4_13SM90_TMA_LOADES19_vS1A_EENS_8epilogue10collective18CollectiveEpilogueINS1D_23Sm100TmaWarpSpecializedILi3ELi2ELi32ELb1ELb0EEEJSH_NS5_IJNSS_ISF_SB_EENSS_INSA_ILi32EEESB_EEEEESI_SJ_SI_SJ_NS1D_6fusion15FusionCallbacksIS1H_NS1M_17LinearCombinationISI_fSI_fLNS_15FloatRoundStyleE2EEESH_S1L_JEEENS4_5SM1004TMEM4LOAD26SM100_TMEM_LOAD_32dp32b32xES1B_NS11_INS12_ILi2ELi4ELi3EEES15_NSS_INS5_IJSC_S1J_EEENS5_IJS1J_SB_EEEEEEENS4_39AutoVectorizingCopyWithAssumedAlignmentILi128EEENS4_14SM90_TMA_STOREES20_S22_S22_EEEvvEEEEvNT_6ParamsE)
        /*0044*/ 	.word	0x00000000
.L_29:


//--------------------- .nv.compat                --------------------------
	.section	.nv.compat,"",@"SHT_CUDA_COMPAT_INFO"
	.align	4
        /*0000*/ 	.byte	0x02, 0x09, 0x01, 0x00, 0x02, 0x02, 0x02, 0x00, 0x02, 0x05, 0x05, 0x00, 0x03, 0x07, 0x01, 0x01
        /*0010*/ 	.byte	0x02, 0x03, 0x01, 0x00, 0x02, 0x06, 0x01, 0x00, 0x04, 0x0b, 0x08, 0x00, 0x09, 0x00, 0x00, 0x00
        /*0020*/ 	.byte	0x00, 0x00, 0x00, 0x00


//--------------------- .nv.info._ZN7cutlass13device_kernelINS_4gemm6kernel13GemmUniversalIN4cute5tupleIJiiiiEEENS1_10collective13CollectiveMmaINS1_35MainloopSm100TmaUmmaWarpSpecializedILi4ELi2ELi4ENS5_IJNS4_1CILi1EEENSA_ILi8EEESB_EEEEENS5_IJNSA_ILi128EEENSA_ILi64EEESF_EEENS_6half_tENS5_IJlSB_lEEESI_SJ_NS4_8TiledMMAINS4_8MMA_AtomIJNS4_20SM100_MMA_F16BF16_SSISI_SI_fLi128ELi64ELNS4_4UMMA5MajorE0ELSO_0ELNSN_7ScaleInE0ELSP_0EEEEEENS4_6LayoutINS5_IJSB_SB_SB_EEENS5_IJNSA_ILi0EEESU_SU_EEEEENS5_IJNS4_10UnderscoreESX_SX_EEEEENS4_23SM90_TMA_LOAD_MULTICASTENS4_14ComposedLayoutINS4_7SwizzleILi3ELi4ELi3EEENS4_18smem_ptr_flag_bitsILi16EEENSS_INS5_IJSC_SG_EEENS5_IJSG_SB_EEEEEEEvNS4_8identityENS4_13SM90_TMA_LOADES19_vS1A_EENS_8epilogue10collective18CollectiveEpilogueINS1D_23Sm100TmaWarpSpecializedILi3ELi2ELi32ELb1ELb0EEEJSH_NS5_IJNSS_ISF_SB_EENSS_INSA_ILi32EEESB_EEEEESI_SJ_SI_SJ_NS1D_6fusion15FusionCallbacksIS1H_NS1M_17LinearCombinationISI_fSI_fLNS_15FloatRoundStyleE2EEESH_S1L_JEEENS4_5SM1004TMEM4LOAD26SM100_TMEM_LOAD_32dp32b32xES1B_NS11_INS12_ILi2ELi4ELi3EEES15_NSS_INS5_IJSC_S1J_EEENS5_IJS1J_SB_EEEEEEENS4_39AutoVectorizingCopyWithAssumedAlignmentILi128EEENS4_14SM90_TMA_STOREES20_S22_S22_EEEvvEEEEvNT_6ParamsE --------------------------
	.section	.nv.info._ZN7cutlass13device_kernelINS_4gemm6kernel13GemmUniversalIN4cute5tupleIJiiiiEEENS1_10collective13CollectiveMmaINS1_35MainloopSm100TmaUmmaWarpSpecializedILi4ELi2ELi4ENS5_IJNS4_1CILi1EEENSA_ILi8EEESB_EEEEENS5_IJNSA_ILi128EEENSA_ILi64EEESF_EEENS_6half_tENS5_IJlSB_lEEESI_SJ_NS4_8TiledMMAINS4_8MMA_AtomIJNS4_20SM100_MMA_F16BF16_SSISI_SI_fLi128ELi64ELNS4_4UMMA5MajorE0ELSO_0ELNSN_7ScaleInE0ELSP_0EEEEEENS4_6LayoutINS5_IJSB_SB_SB_EEENS5_IJNSA_ILi0EEESU_SU_EEEEENS5_IJNS4_10UnderscoreESX_SX_EEEEENS4_23SM90_TMA_LOAD_MULTICASTENS4_14ComposedLayoutINS4_7SwizzleILi3ELi4ELi3EEENS4_18smem_ptr_flag_bitsILi16EEENSS_INS5_IJSC_SG_EEENS5_IJSG_SB_EEEEEEEvNS4_8identityENS4_13SM90_TMA_LOADES19_vS1A_EENS_8epilogue10collective18CollectiveEpilogueINS1D_23Sm100TmaWarpSpecializedILi3ELi2ELi32ELb1ELb0EEEJSH_NS5_IJNSS_ISF_SB_EENSS_INSA_ILi32EEESB_EEEEESI_SJ_SI_SJ_NS1D_6fusion15FusionCallbacksIS1H_NS1M_17LinearCombinationISI_fSI_fLNS_15FloatRoundStyleE2EEESH_S1L_JEEENS4_5SM1004TMEM4LOAD26SM100_TMEM_LOAD_32dp32b32xES1B_NS11_INS12_ILi2ELi4ELi3EEES15_NSS_INS5_IJSC_S1J_EEENS5_IJS1J_SB_EEEEEEENS4_39AutoVectorizingCopyWithAssumedAlignmentILi128EEENS4_14SM90_TMA_STOREES20_S22_S22_EEEvvEEEEvNT_6ParamsE,"",@"SHT_CUDA_INFO"
	.sectionflags	@""
	.align	4


	//----- nvinfo : EIATTR_CUDA_API_VERSION
	.align		4
        /*0000*/ 	.byte	0x04, 0x37
        /*0002*/ 	.short	(.L_31 - .L_30)
.L_30:
        /*0004*/ 	.word	0x00000082


	//----- nvinfo : EIATTR_KPARAM_INFO
	.align		4
.L_31:
        /*0008*/ 	.byte	0x04, 0x17
        /*000a*/ 	.short	(.L_33 - .L_32)
.L_32:
        /*000c*/ 	.word	0x00000000
        /*0010*/ 	.short	0x0000
        /*0012*/ 	.short	0x0000
        /*0014*/ 	.byte	0x00, 0xf0, 0x01, 0x20


	//----- nvinfo : EIATTR_AT_ENTRY_FRAGMENTS
	.align		4
.L_33:
        /*0018*/ 	.byte	0x04, 0x4f
        /*001a*/ 	.short	(.L_35 - .L_34)


	//   ....[0]....
.L_34:
        /*001c*/ 	.word	0x00000006


	//----- nvinfo : EIATTR_RESERVED_SMEM_USED
	.align		4
.L_35:
        /*0020*/ 	.byte	0x01, 0x41
	.zero		2


	//----- nvinfo : EIATTR_SPARSE_MMA_MASK
	.align		4
        /*0024*/ 	.byte	0x03, 0x50
        /*0026*/ 	.short	0x0000


	//----- nvinfo : EIATTR_TCGEN05_1CTA_USED
	.align		4
        /*0028*/ 	.byte	0x01, 0x51
	.zero		2


	//----- nvinfo : EIATTR_MAXREG_COUNT
	.align		4
        /*002c*/ 	.byte	0x03, 0x1b
        /*002e*/ 	.short	0x00ff


	//----- nvinfo : EIATTR_NUM_BARRIERS
	.align		4
        /*0030*/ 	.byte	0x02, 0x4c
        /*0032*/ 	.byte	0x07
	.zero		1


	//----- nvinfo : EIATTR_EXTERNS
	.align		4
        /*0034*/ 	.byte	0x04, 0x0f
        /*0036*/ 	.short	(.L_37 - .L_36)


	//   ....[0]....
	.align		4
.L_36:
        /*0038*/ 	.word	index@(__assertfail)


	//----- nvinfo : EIATTR_MERCURY_ISA_VERSION
	.align		4
.L_37:
        /*003c*/ 	.byte	0x03, 0x5f
        /*003e*/ 	.short	0x0101


	//----- nvinfo : EIATTR_INT_WARP_WIDE_INSTR_OFFSETS
	.align		4
        /*0040*/ 	.byte	0x04, 0x31
        /*0042*/ 	.short	(.L_39 - .L_38)


	//   ....[0]....
.L_38:
        /*0044*/ 	.word	0x00004130


	//   ....[1]....
        /*0048*/ 	.word	0x00004150


	//   ....[2]....
        /*004c*/ 	.word	0x00004180


	//   ....[3]....
        /*0050*/ 	.word	0x00004d50


	//   ....[4]....
        /*0054*/ 	.word	0x00004dd0


	//   ....[5]....
        /*0058*/ 	.word	0x00004ed0


	//   ....[6]....
        /*005c*/ 	.word	0x00004fe0


	//----- nvinfo : EIATTR_COOP_GROUP_MASK_REGIDS
	.align		4
.L_39:
        /*0060*/ 	.byte	0x04, 0x29
        /*0062*/ 	.short	(.L_41 - .L_40)


	//   ....[0]....
.L_40:
        /*0064*/ 	.word	0xffffffff


	//   ....[1]....
        /*0068*/ 	.word	0xffffffff


	//   ....[2]....
        /*006c*/ 	.word	0xffffffff


	//   ....[3]....
        /*0070*/ 	.word	0xffffffff


	//   ....[4]....
        /*0074*/ 	.word	0xffffffff


	//   ....[5]....
        /*0078*/ 	.word	0xffffffff


	//   ....[6]....
        /*007c*/ 	.word	0xffffffff


	//   ....[7]....
        /*0080*/ 	.word	0xffffffff


	//   ....[8]....
        /*0084*/ 	.word	0xffffffff


	//   ....[9]....
        /*0088*/ 	.word	0xffffffff


	//   ....[10]....
        /*008c*/ 	.word	0xffffffff


	//   ....[11]....
        /*0090*/ 	.word	0xffffffff


	//   ....[12]....
        /*0094*/ 	.word	0xffffffff


	//   ....[13]....
        /*0098*/ 	.word	0xffffffff


	//----- nvinfo : EIATTR_COOP_GROUP_INSTR_OFFSETS
	.align		4
.L_41:
        /*009c*/ 	.byte	0x04, 0x28
        /*009e*/ 	.short	(.L_43 - .L_42)


	//   ....[0]....
.L_42:
        /*00a0*/ 	.word	0x00000080


	//   ....[1]....
        /*00a4*/ 	.word	0x000004f0


	//   ....[2]....
        /*00a8*/ 	.word	0x000006a0


	//   ....[3]....
        /*00ac*/ 	.word	0x00000820


	//   ....[4]....
        /*00b0*/ 	.word	0x00000920


	//   ....[5]....
        /*00b4*/ 	.word	0x00000a90


	//   ....[6]....
        /*00b8*/ 	.word	0x00000c30


	//   ....[7]....
        /*00bc*/ 	.word	0x00000de0


	//   ....[8]....
        /*00c0*/ 	.word	0x00002300


	//   ....[9]....
        /*00c4*/ 	.word	0x000031c0


	//   ....[10]....
        /*00c8*/ 	.word	0x000033d0


	//   ....[11]....
        /*00cc*/ 	.word	0x00003400


	//   ....[12]....
        /*00d0*/ 	.word	0x00004010


	//   ....[13]....
        /*00d4*/ 	.word	0x00004240


	//----- nvinfo : EIATTR_VRC_CTA_INIT_COUNT
	.align		4
.L_43:
        /*00d8*/ 	.byte	0x02, 0x4a
        /*00da*/ 	.byte	0x80
	.zero		1


	//----- nvinfo : EIATTR_SYSCALL_OFFSETS
	.align		4
        /*00dc*/ 	.byte	0x04, 0x46
        /*00de*/ 	.short	(.L_45 - .L_44)


	//   ....[0]....
.L_44:
        /*00e0*/ 	.word	0x00005cd0


	//   ....[1]....
        /*00e4*/ 	.word	0x00005dc0


	//   ....[2]....
        /*00e8*/ 	.word	0x00006660


	//   ....[3]....
        /*00ec*/ 	.word	0x00007330


	//----- nvinfo : EIATTR_MBARRIER_INSTR_OFFSETS
	.align		4
.L_45:
        /*00f0*/ 	.byte	0x04, 0x39
        /*00f2*/ 	.short	(.L_47 - .L_46)


	//   ....[0]....
.L_46:
        /*00f4*/ 	.word	0x00000610
        /*00f8*/ 	.word	0x000000ff
        /*00fc*/ 	.word	0x00000000
        /*0100*/ 	.short	0x0100
        /*0102*/ 	.byte	0x04
	.zero		1


	//   ....[1]....
        /*0104*/ 	.word	0x00000620
        /*0108*/ 	.word	0x000000ff
        /*010c*/ 	.word	0x00000020
        /*0110*/ 	.short	0x0100
        /*0112*/ 	.byte	0x04
	.zero		1


	//   ....[2]....
        /*0114*/ 	.word	0x00000630
        /*0118*/ 	.word	0x000000ff
        /*011c*/ 	.word	0x00000008
        /*0120*/ 	.short	0x0100
        /*0122*/ 	.byte	0x04
	.zero		1


	//   ....[3]....
        /*0124*/ 	.word	0x00000640
        /*0128*/ 	.word	0x000000ff
        /*012c*/ 	.word	0x00000028
        /*0130*/ 	.short	0x0100
        /*0132*/ 	.byte	0x04
	.zero		1


	//   ....[4]....
        /*0134*/ 	.word	0x00000650
        /*0138*/ 	.word	0x000000ff
        /*013c*/ 	.word	0x00000010
        /*0140*/ 	.short	0x0100
        /*0142*/ 	.byte	0x04
	.zero		1


	//   ....[5]....
        /*0144*/ 	.word	0x00000660
        /*0148*/ 	.word	0x000000ff
        /*014c*/ 	.word	0x00000030
        /*0150*/ 	.short	0x0100
        /*0152*/ 	.byte	0x04
	.zero		1


	//   ....[6]....
        /*0154*/ 	.word	0x00000670
        /*0158*/ 	.word	0x000000ff
        /*015c*/ 	.word	0x00000018
        /*0160*/ 	.short	0x0100
        /*0162*/ 	.byte	0x04
	.zero		1


	//   ....[7]....
        /*0164*/ 	.word	0x00000680
        /*0168*/ 	.word	0x000000ff
        /*016c*/ 	.word	0x00000038
        /*0170*/ 	.short	0x0100
        /*0172*/ 	.byte	0x04
	.zero		1


	//   ....[8]....
        /*0174*/ 	.word	0x000007b0
        /*0178*/ 	.word	0x000000ff
        /*017c*/ 	.word	0x00000040
        /*0180*/ 	.short	0x0100
        /*0182*/ 	.byte	0x04
	.zero		1


	//   ....[9]....
        /*0184*/ 	.word	0x000007c0
        /*0188*/ 	.word	0x000000ff
        /*018c*/ 	.word	0x00000058
        /*0190*/ 	.short	0x0100
        /*0192*/ 	.byte	0x04
	.zero		1


	//   ....[10]....
        /*0194*/ 	.word	0x000007d0
        /*0198*/ 	.word	0x000000ff
        /*019c*/ 	.word	0x00000048
        /*01a0*/ 	.short	0x0100
        /*01a2*/ 	.byte	0x04
	.zero		1


	//   ....[11]....
        /*01a4*/ 	.word	0x000007e0
        /*01a8*/ 	.word	0x000000ff
        /*01ac*/ 	.word	0x00000060
        /*01b0*/ 	.short	0x0100
        /*01b2*/ 	.byte	0x04
	.zero		1


	//   ....[12]....
        /*01b4*/ 	.word	0x000007f0
        /*01b8*/ 	.word	0x000000ff
        /*01bc*/ 	.word	0x00000050
        /*01c0*/ 	.short	0x0100
        /*01c2*/ 	.byte	0x04
	.zero		1


	//   ....[13]....
        /*01c4*/ 	.word	0x00000800
        /*01c8*/ 	.word	0x000000ff
        /*01cc*/ 	.word	0x00000068
        /*01d0*/ 	.short	0x0100
        /*01d2*/ 	.byte	0x04
	.zero		1


	//   ....[14]....
        /*01d4*/ 	.word	0x000008f0
        /*01d8*/ 	.word	0x000000ff
        /*01dc*/ 	.word	0x00000070
        /*01e0*/ 	.short	0x0100
        /*01e2*/ 	.byte	0x06
	.zero		1


	//   ....[15]....
        /*01e4*/ 	.word	0x00000900
        /*01e8*/ 	.word	0x000000ff
        /*01ec*/ 	.word	0x00000078
        /*01f0*/ 	.short	0x0100
        /*01f2*/ 	.byte	0x06
	.zero		1


	//   ....[16]....
        /*01f4*/ 	.word	0x00000a40
        /*01f8*/ 	.word	0x000000ff
        /*01fc*/ 	.word	0x00000080
        /*0200*/ 	.short	0x0100
        /*0202*/ 	.byte	0x06
	.zero		1


	//   ....[17]....
        /*0204*/ 	.word	0x00000a50
        /*0208*/ 	.word	0x000000ff
        /*020c*/ 	.word	0x00000090
        /*0210*/ 	.short	0x0100
        /*0212*/ 	.byte	0x06
	.zero		1


	//   ....[18]....
        /*0214*/ 	.word	0x00000a60
        /*0218*/ 	.word	0x000000ff
        /*021c*/ 	.word	0x00000088
        /*0220*/ 	.short	0x0100
        /*0222*/ 	.byte	0x06
	.zero		1


	//   ....[19]....
        /*0224*/ 	.word	0x00000a70
        /*0228*/ 	.word	0x000000ff
        /*022c*/ 	.word	0x00000098
        /*0230*/ 	.short	0x0100
        /*0232*/ 	.byte	0x06
	.zero		1


	//   ....[20]....
        /*0234*/ 	.word	0x00000ba0
        /*0238*/ 	.word	0x000000ff
        /*023c*/ 	.word	0x000000a0
        /*0240*/ 	.short	0x0100
        /*0242*/ 	.byte	0x04
	.zero		1


	//   ....[21]....
        /*0244*/ 	.word	0x00000bb0
        /*0248*/ 	.word	0x000000ff
        /*024c*/ 	.word	0x000000c0
        /*0250*/ 	.short	0x0100
        /*0252*/ 	.byte	0x04
	.zero		1


	//   ....[22]....
        /*0254*/ 	.word	0x00000bc0
        /*0258*/ 	.word	0x000000ff
        /*025c*/ 	.word	0x000000a8
        /*0260*/ 	.short	0x0100
        /*0262*/ 	.byte	0x04
	.zero		1


	//   ....[23]....
        /*0264*/ 	.word	0x00000bd0
        /*0268*/ 	.word	0x000000ff
        /*026c*/ 	.word	0x000000c8
        /*0270*/ 	.short	0x0100
        /*0272*/ 	.byte	0x04
	.zero		1


	//   ....[24]....
        /*0274*/ 	.word	0x00000be0
        /*0278*/ 	.word	0x000000ff
        /*027c*/ 	.word	0x000000b0
        /*0280*/ 	.short	0x0100
        /*0282*/ 	.byte	0x04
	.zero		1


	//   ....[25]....
        /*0284*/ 	.word	0x00000bf0
        /*0288*/ 	.word	0x000000ff
        /*028c*/ 	.word	0x000000d0
        /*0290*/ 	.short	0x0100
        /*0292*/ 	.byte	0x04
	.zero		1


	//   ....[26]....
        /*0294*/ 	.word	0x00000c00
        /*0298*/ 	.word	0x000000ff
        /*029c*/ 	.word	0x000000b8
        /*02a0*/ 	.short	0x0100
        /*02a2*/ 	.byte	0x04
	.zero		1


	//   ....[27]....
        /*02a4*/ 	.word	0x00000c10
        /*02a8*/ 	.word	0x000000ff
        /*02ac*/ 	.word	0x000000d8
        /*02b0*/ 	.short	0x0100
        /*02b2*/ 	.byte	0x04
	.zero		1


	//   ....[28]....
        /*02b4*/ 	.word	0x00000d00
        /*02b8*/ 	.word	0x000000ff
        /*02bc*/ 	.word	0x000000e0
        /*02c0*/ 	.short	0x0100
        /*02c2*/ 	.byte	0x04
	.zero		1


	//   ....[29]....
        /*02c4*/ 	.word	0x00000d10
        /*02c8*/ 	.word	0x000000ff
        /*02cc*/ 	.word	0x000000f0
        /*02d0*/ 	.short	0x0100
        /*02d2*/ 	.byte	0x04
	.zero		1


	//   ....[30]....
        /*02d4*/ 	.word	0x00000d20
        /*02d8*/ 	.word	0x000000ff
        /*02dc*/ 	.word	0x000000e8
        /*02e0*/ 	.short	0x0100
        /*02e2*/ 	.byte	0x04
	.zero		1


	//   ....[31]....
        /*02e4*/ 	.word	0x00000d30
        /*02e8*/ 	.word	0x000000ff
        /*02ec*/ 	.word	0x000000f8
        /*02f0*/ 	.short	0x0100
        /*02f2*/ 	.byte	0x04
	.zero		1


	//   ....[32]....
        /*02f4*/ 	.word	0x000019e0
        /*02f8*/ 	.word	0x00000003
        /*02fc*/ 	.word	0x000000f0
        /*0300*/ 	.short	0x010a
        /*0302*/ 	.byte	0xff
	.zero		1


	//   ....[33]....
        /*0304*/ 	.word	0x00001a10
        /*0308*/ 	.word	0x00000003
        /*030c*/ 	.word	0x000000e0
        /*0310*/ 	.short	0x0101
        /*0312*/ 	.byte	0xff
	.zero		1


	//   ....[34]....
        /*0314*/ 	.word	0x00001ae0
        /*0318*/ 	.word	0x000000ff
        /*031c*/ 	.word	0x00000020
        /*0320*/ 	.short	0x010a
        /*0322*/ 	.byte	0x04
	.zero		1


	//   ....[35]....
        /*0324*/ 	.word	0x00001b60
        /*0328*/ 	.word	0x000000ff
        /*032c*/ 	.word	0x00000020
        /*0330*/ 	.short	0x010a
        /*0332*/ 	.byte	0x21
	.zero		1


	//   ....[36]....
        /*0334*/ 	.word	0x00001d00
        /*0338*/ 	.word	0x000000ff
        /*033c*/ 	.word	0x00000020
        /*0340*/ 	.short	0x010a
        /*0342*/ 	.byte	0x05
	.zero		1


	//   ....[37]....
        /*0344*/ 	.word	0x00001ef0
        /*0348*/ 	.word	0x000000ff
        /*034c*/ 	.word	0x00000078
        /*0350*/ 	.short	0x0101
        /*0352*/ 	.byte	0x15
	.zero		1


	//   ....[38]....
        /*0354*/ 	.word	0x00001f10
        /*0358*/ 	.word	0x000000ff
        /*035c*/ 	.word	0x00000020
        /*0360*/ 	.short	0x010a
        /*0362*/ 	.byte	0x04
	.zero		1


	//   ....[39]....
        /*0364*/ 	.word	0x00001f90
        /*0368*/ 	.word	0x000000ff
        /*036c*/ 	.word	0x00000020
        /*0370*/ 	.short	0x010a
        /*0372*/ 	.byte	0x21
	.zero		1


	//   ....[40]....
        /*0374*/ 	.word	0x00002120
        /*0378*/ 	.word	0x000000ff
        /*037c*/ 	.word	0x00000020
        /*0380*/ 	.short	0x010a
        /*0382*/ 	.byte	0x05
	.zero		1


	//   ....[41]....
        /*0384*/ 	.word	0x00002330
        /*0388*/ 	.word	0x00000003
        /*038c*/ 	.word	0x00000080
        /*0390*/ 	.short	0x010a
        /*0392*/ 	.byte	0xff
	.zero		1


	//   ....[42]....
        /*0394*/ 	.word	0x00002480
        /*0398*/ 	.word	0x00000000
        /*039c*/ 	.word	0x00000000
        /*03a0*/ 	.short	0x0101
        /*03a2*/ 	.byte	0xff
	.zero		1


	//   ....[43]....
        /*03a4*/ 	.word	0x00002a40
        /*03a8*/ 	.word	0x000000ff
        /*03ac*/ 	.word	0x00000000
        /*03b0*/ 	.short	0x010a
        /*03b2*/ 	.byte	0x04
	.zero		1


	//   ....[44]....
        /*03b4*/ 	.word	0x00002ad0
        /*03b8*/ 	.word	0x000000ff
        /*03bc*/ 	.word	0x00000000
        /*03c0*/ 	.short	0x010a
        /*03c2*/ 	.byte	0x05
	.zero		1


	//   ....[45]....
        /*03c4*/ 	.word	0x00002b60
        /*03c8*/ 	.word	0x000000ff
        /*03cc*/ 	.word	0x00000000
        /*03d0*/ 	.short	0x010a
        /*03d2*/ 	.byte	0x05
	.zero		1


	//   ....[46]....
        /*03d4*/ 	.word	0x00002c00
        /*03d8*/ 	.word	0x00000000
        /*03dc*/ 	.word	0x00000000
        /*03e0*/ 	.short	0x010a
        /*03e2*/ 	.byte	0xff
	.zero		1


	//   ....[47]....
        /*03e4*/ 	.word	0x00002d20
        /*03e8*/ 	.word	0x00000002
        /*03ec*/ 	.word	0x000000e0
        /*03f0*/ 	.short	0x010a
        /*03f2*/ 	.byte	0xff
	.zero		1


	//   ....[48]....
        /*03f4*/ 	.word	0x00002d80
        /*03f8*/ 	.word	0x00000004
        /*03fc*/ 	.word	0x00000000
        /*0400*/ 	.short	0x0101
        /*0402*/ 	.byte	0xff
	.zero		1


	//   ....[49]....
        /*0404*/ 	.word	0x00002da0
        /*0408*/ 	.word	0x000000ff
        /*040c*/ 	.word	0x00000090
        /*0410*/ 	.short	0x010a
        /*0412*/ 	.byte	0x04
	.zero		1


	//   ....[50]....
        /*0414*/ 	.word	0x00002ec0
        /*0418*/ 	.word	0x00000002
        /*041c*/ 	.word	0x00000080
        /*0420*/ 	.short	0x010a
        /*0422*/ 	.byte	0xff
	.zero		1


	//   ....[51]....
        /*0424*/ 	.word	0x00002fd0
        /*0428*/ 	.word	0x00000002
        /*042c*/ 	.word	0x00000000
        /*0430*/ 	.short	0x0101
        /*0432*/ 	.byte	0xff
	.zero		1


	//   ....[52]....
        /*0434*/ 	.word	0x00003060
        /*0438*/ 	.word	0x000000ff
        /*043c*/ 	.word	0x00000090
        /*0440*/ 	.short	0x0106
        /*0442*/ 	.byte	0x04
	.zero		1


	//   ....[53]....
        /*0444*/ 	.word	0x00003080
        /*0448*/ 	.word	0x000000ff
        /*044c*/ 	.word	0x00000090
        /*0450*/ 	.short	0x010a
        /*0452*/ 	.byte	0x04
	.zero		1


	//   ....[54]....
        /*0454*/ 	.word	0x00003110
        /*0458*/ 	.word	0x000000ff
        /*045c*/ 	.word	0x00000090
        /*0460*/ 	.short	0x0106
        /*0462*/ 	.byte	0x07
	.zero		1


	//   ....[55]....
        /*0464*/ 	.word	0x00003150
        /*0468*/ 	.word	0x00000000
        /*046c*/ 	.word	0x00000090
        /*0470*/ 	.short	0x010a
        /*0472*/ 	.byte	0xff
	.zero		1


	//   ....[56]....
        /*0474*/ 	.word	0x00003720
        /*0478*/ 	.word	0x00000000
        /*047c*/ 	.word	0x00000080
        /*0480*/ 	.short	0x010a
        /*0482*/ 	.byte	0xff
	.zero		1


	//   ....[57]....
        /*0484*/ 	.word	0x00003830
        /*0488*/ 	.word	0x00000003
        /*048c*/ 	.word	0x00000000
        /*0490*/ 	.short	0x0101
        /*0492*/ 	.byte	0xff
	.zero		1


	//   ....[58]....
        /*0494*/ 	.word	0x00003840
        /*0498*/ 	.word	0x000000ff
        /*049c*/ 	.word	0x00000000
        /*04a0*/ 	.short	0x010a
        /*04a2*/ 	.byte	0x04
	.zero		1


	//   ....[59]....
        /*04a4*/ 	.word	0x00003860
        /*04a8*/ 	.word	0x000000ff
        /*04ac*/ 	.word	0x000000c0
        /*04b0*/ 	.short	0x010a
        /*04b2*/ 	.byte	0x2d
	.zero		1


	//   ....[60]....
        /*04b4*/ 	.word	0x00003930
        /*04b8*/ 	.word	0x000000ff
        /*04bc*/ 	.word	0x00000000
        /*04c0*/ 	.short	0x010a
        /*04c2*/ 	.byte	0x07
	.zero		1


	//   ....[61]....
        /*04c4*/ 	.word	0x00003a70
        /*04c8*/ 	.word	0x000000ff
        /*04cc*/ 	.word	0x00000000
        /*04d0*/ 	.short	0x010a
        /*04d2*/ 	.byte	0x04
	.zero		1


	//   ....[62]....
        /*04d4*/ 	.word	0x00003e40
        /*04d8*/ 	.word	0x000000ff
        /*04dc*/ 	.word	0x00000000
        /*04e0*/ 	.short	0x010a
        /*04e2*/ 	.byte	0x04
	.zero		1


	//   ....[63]....
        /*04e4*/ 	.word	0x00003ed0
        /*04e8*/ 	.word	0x000000ff
        /*04ec*/ 	.word	0x00000000
        /*04f0*/ 	.short	0x010a
        /*04f2*/ 	.byte	0x05
	.zero		1


	//   ....[64]....
        /*04f4*/ 	.word	0x00003f60
        /*04f8*/ 	.word	0x000000ff
        /*04fc*/ 	.word	0x00000000
        /*0500*/ 	.short	0x010a
        /*0502*/ 	.byte	0x05
	.zero		1


	//   ....[65]....
        /*0504*/ 	.word	0x00003ff0
        /*0508*/ 	.word	0x000000ff
        /*050c*/ 	.word	0x00000000
        /*0510*/ 	.short	0x010a
        /*0512*/ 	.byte	0x04
	.zero		1


	//   ....[66]....
        /*0514*/ 	.word	0x00004480
        /*0518*/ 	.word	0x0000000c
        /*051c*/ 	.word	0x00000080
        /*0520*/ 	.short	0x010a
        /*0522*/ 	.byte	0xff
	.zero		1


	//   ....[67]....
        /*0524*/ 	.word	0x000045f0
        /*0528*/ 	.word	0x00000000
        /*052c*/ 	.word	0x00000000
        /*0530*/ 	.short	0x0101
        /*0532*/ 	.byte	0xff
	.zero		1


	//   ....[68]....
        /*0534*/ 	.word	0x00004a70
        /*0538*/ 	.word	0x000000ff
        /*053c*/ 	.word	0x00000078
        /*0540*/ 	.short	0x010a
        /*0542*/ 	.byte	0x18
	.zero		1


	//   ....[69]....
        /*0544*/ 	.word	0x00004c30
        /*0548*/ 	.word	0x000000ff
        /*054c*/ 	.word	0x00000058
        /*0550*/ 	.short	0x010a
        /*0552*/ 	.byte	0x04
	.zero		1


	//   ....[70]....
        /*0554*/ 	.word	0x00004e00
        /*0558*/ 	.word	0x000000ff
        /*055c*/ 	.word	0x00000040
        /*0560*/ 	.short	0x010b
        /*0562*/ 	.byte	0x04
	.zero		1


	//   ....[71]....
        /*0564*/ 	.word	0x00004e10
        /*0568*/ 	.word	0x000000ff
        /*056c*/ 	.word	0x00000000
        /*0570*/ 	.short	0x0101
        /*0572*/ 	.byte	0x14
	.zero		1


	//   ....[72]....
        /*0574*/ 	.word	0x00004e20
        /*0578*/ 	.word	0x000000ff
        /*057c*/ 	.word	0x00000058
        /*0580*/ 	.short	0x010a
        /*0582*/ 	.byte	0x05
	.zero		1


	//   ....[73]....
        /*0584*/ 	.word	0x00005010
        /*0588*/ 	.word	0x000000ff
        /*058c*/ 	.word	0x00000040
        /*0590*/ 	.short	0x010b
        /*0592*/ 	.byte	0x05
	.zero		1


	//   ....[74]....
        /*0594*/ 	.word	0x00005020
        /*0598*/ 	.word	0x000000ff
        /*059c*/ 	.word	0x00000000
        /*05a0*/ 	.short	0x0101
        /*05a2*/ 	.byte	0x04
	.zero		1


	//   ....[75]....
        /*05a4*/ 	.word	0x000050c0
        /*05a8*/ 	.word	0x000000ff
        /*05ac*/ 	.word	0x00000000
        /*05b0*/ 	.short	0x010a
        /*05b2*/ 	.byte	0x04
	.zero		1


	//   ....[76]....
        /*05b4*/ 	.word	0x00005150
        /*05b8*/ 	.word	0x000000ff
        /*05bc*/ 	.word	0x00000000
        /*05c0*/ 	.short	0x010a
        /*05c2*/ 	.byte	0x05
	.zero		1


	//   ....[77]....
        /*05c4*/ 	.word	0x000051f0
        /*05c8*/ 	.word	0x00000000
        /*05cc*/ 	.word	0x00000000
        /*05d0*/ 	.short	0x010a
        /*05d2*/ 	.byte	0xff
	.zero		1


	//   ....[78]....
        /*05d4*/ 	.word	0x00005540
        /*05d8*/ 	.word	0x00000000
        /*05dc*/ 	.word	0x00000080
        /*05e0*/ 	.short	0x010a
        /*05e2*/ 	.byte	0xff
	.zero		1


	//   ....[79]....
        /*05e4*/ 	.word	0x00005610
        /*05e8*/ 	.word	0x00000000
        /*05ec*/ 	.word	0x00000000
        /*05f0*/ 	.short	0x0101
        /*05f2*/ 	.byte	0xff
	.zero		1


	//   ....[80]....
        /*05f4*/ 	.word	0x000062b0
        /*05f8*/ 	.word	0x00000000
        /*05fc*/ 	.word	0x00000040
        /*0600*/ 	.short	0x010a
        /*0602*/ 	.byte	0xff
	.zero		1


	//   ....[81]....
        /*0604*/ 	.word	0x00006320
        /*0608*/ 	.word	0x0000006c
        /*060c*/ 	.word	0x000000a0
        /*0610*/ 	.short	0x010a
        /*0612*/ 	.byte	0xff
	.zero		1


	//   ....[82]....
        /*0614*/ 	.word	0x00006410
        /*0618*/ 	.word	0x00000000
        /*061c*/ 	.word	0x00000040
        /*0620*/ 	.short	0x010a
        /*0622*/ 	.byte	0xff
	.zero		1


	//   ....[83]....
        /*0624*/ 	.word	0x00006540
        /*0628*/ 	.word	0x0000006c
        /*062c*/ 	.word	0x000000a0
        /*0630*/ 	.short	0x010a
        /*0632*/ 	.byte	0xff
	.zero		1


	//   ....[84]....
        /*0634*/ 	.word	0x00007070
        /*0638*/ 	.word	0x00000000
        /*063c*/ 	.word	0x00000000
        /*0640*/ 	.short	0x0101
        /*0642*/ 	.byte	0xff
	.zero		1


	//   ....[85]....
        /*0644*/ 	.word	0x00007080
        /*0648*/ 	.word	0x00000002
        /*064c*/ 	.word	0x00000040
        /*0650*/ 	.short	0x010a
        /*0652*/ 	.byte	0xff
	.zero		1


	//   ....[86]....
        /*0654*/ 	.word	0x00007150
        /*0658*/ 	.word	0x00000002
        /*065c*/ 	.word	0x00000040
        /*0660*/ 	.short	0x010a
        /*0662*/ 	.byte	0xff
	.zero		1


	//   ....[87]....
        /*0664*/ 	.word	0x000074e0
        /*0668*/ 	.word	0x000000ff
        /*066c*/ 	.word	0x00000000
        /*0670*/ 	.short	0x0101
        /*0672*/ 	.byte	0x05
	.zero		1


	//   ....[88]....
        /*0674*/ 	.word	0x00007e00
        /*0678*/ 	.word	0x00000002
        /*067c*/ 	.word	0x00000000
        /*0680*/ 	.short	0x0101
        /*0682*/ 	.byte	0xff
	.zero		1


	//   ....[89]....
        /*0684*/ 	.word	0x000080b0
        /*0688*/ 	.word	0x000000ff
        /*068c*/ 	.word	0x00000000
        /*0690*/ 	.short	0x0101
        /*0692*/ 	.byte	0x04
	.zero		1


	//   ....[90]....
        /*0694*/ 	.word	0x000080d0
        /*0698*/ 	.word	0x00000003
        /*069c*/ 	.word	0x000000f0
        /*06a0*/ 	.short	0x010a
        /*06a2*/ 	.byte	0xff
	.zero		1


	//   ....[91]....
        /*06a4*/ 	.word	0x00008130
        /*06a8*/ 	.word	0x00000000
        /*06ac*/ 	.word	0x00000020
        /*06b0*/ 	.short	0x010a
        /*06b2*/ 	.byte	0xff
	.zero		1


	//   ....[92]....
        /*06b4*/ 	.word	0x00008190
        /*06b8*/ 	.word	0x00000000
        /*06bc*/ 	.word	0x00000020
        /*06c0*/ 	.short	0x010a
        /*06c2*/ 	.byte	0xff
	.zero		1


	//   ....[93]....
        /*06c4*/ 	.word	0x000081e0
        /*06c8*/ 	.word	0x00000003
        /*06cc*/ 	.word	0x00000080
        /*06d0*/ 	.short	0x010a
        /*06d2*/ 	.byte	0xff
	.zero		1


	//   ....[94]....
        /*06d4*/ 	.word	0x00008240
        /*06d8*/ 	.word	0x00000000
        /*06dc*/ 	.word	0x00000000
        /*06e0*/ 	.short	0x010a
        /*06e2*/ 	.byte	0xff
	.zero		1


	//   ....[95]....
        /*06e4*/ 	.word	0x000082a0
        /*06e8*/ 	.word	0x00000000
        /*06ec*/ 	.word	0x00000000
        /*06f0*/ 	.short	0x010a
        /*06f2*/ 	.byte	0xff
	.zero		1


	//   ....[96]....
        /*06f4*/ 	.word	0x00008300
        /*06f8*/ 	.word	0x00000000
        /*06fc*/ 	.word	0x00000000
        /*0700*/ 	.short	0x010a
        /*0702*/ 	.byte	0xff
	.zero		1


	//   ....[97]....
        /*0704*/ 	.word	0x00008350
        /*0708*/ 	.word	0x00000002
        /*070c*/ 	.word	0x000000e0
        /*0710*/ 	.short	0x010a
        /*0712*/ 	.byte	0xff
	.zero		1


	//   ....[98]....
        /*0714*/ 	.word	0x000083b0
        /*0718*/ 	.word	0x00000002
        /*071c*/ 	.word	0x00000090
        /*0720*/ 	.short	0x010a
        /*0722*/ 	.byte	0xff
	.zero		1


	//   ....[99]....
        /*0724*/ 	.word	0x00008400
        /*0728*/ 	.word	0x00000002
        /*072c*/ 	.word	0x00000080
        /*0730*/ 	.short	0x010a
        /*0732*/ 	.byte	0xff
	.zero		1


	//   ....[100]....
        /*0734*/ 	.word	0x00008460
        /*0738*/ 	.word	0x00000000
        /*073c*/ 	.word	0x00000090
        /*0740*/ 	.short	0x010a
        /*0742*/ 	.byte	0xff
	.zero		1


	//   ....[101]....
        /*0744*/ 	.word	0x000084b0
        /*0748*/ 	.word	0x00000000
        /*074c*/ 	.word	0x00000080
        /*0750*/ 	.short	0x010a
        /*0752*/ 	.byte	0xff
	.zero		1


	//   ....[102]....
        /*0754*/ 	.word	0x00008510
        /*0758*/ 	.word	0x00000003
        /*075c*/ 	.word	0x000000c0
        /*0760*/ 	.short	0x010a
        /*0762*/ 	.byte	0xff
	.zero		1


	//   ....[103]....
        /*0764*/ 	.word	0x00008570
        /*0768*/ 	.word	0x00000000
        /*076c*/ 	.word	0x00000000
        /*0770*/ 	.short	0x010a
        /*0772*/ 	.byte	0xff
	.zero		1


	//   ....[104]....
        /*0774*/ 	.word	0x000085d0
        /*0778*/ 	.word	0x00000000
        /*077c*/ 	.word	0x00000000
        /*0780*/ 	.short	0x010a
        /*0782*/ 	.byte	0xff
	.zero		1


	//   ....[105]....
        /*0784*/ 	.word	0x00008630
        /*0788*/ 	.word	0x00000000
        /*078c*/ 	.word	0x00000000
        /*0790*/ 	.short	0x010a
        /*0792*/ 	.byte	0xff
	.zero		1


	//   ....[106]....
        /*0794*/ 	.word	0x00008690
        /*0798*/ 	.word	0x00000000
        /*079c*/ 	.word	0x00000000
        /*07a0*/ 	.short	0x010a
        /*07a2*/ 	.byte	0xff
	.zero		1


	//   ....[107]....
        /*07a4*/ 	.word	0x000086f0
        /*07a8*/ 	.word	0x00000000
        /*07ac*/ 	.word	0x00000000
        /*07b0*/ 	.short	0x010a
        /*07b2*/ 	.byte	0xff
	.zero		1


	//   ....[108]....
        /*07b4*/ 	.word	0x00008740
        /*07b8*/ 	.word	0x0000000c
        /*07bc*/ 	.word	0x00000080
        /*07c0*/ 	.short	0x010a
        /*07c2*/ 	.byte	0xff
	.zero		1


	//   ....[109]....
        /*07c4*/ 	.word	0x000087a0
        /*07c8*/ 	.word	0x00000000
        /*07cc*/ 	.word	0x00000078
        /*07d0*/ 	.short	0x010a
        /*07d2*/ 	.byte	0xff
	.zero		1


	//   ....[110]....
        /*07d4*/ 	.word	0x00008800
        /*07d8*/ 	.word	0x00000000
        /*07dc*/ 	.word	0x00000058
        /*07e0*/ 	.short	0x010a
        /*07e2*/ 	.byte	0xff
	.zero		1


	//   ....[111]....
        /*07e4*/ 	.word	0x00008860
        /*07e8*/ 	.word	0x00000009
        /*07ec*/ 	.word	0x00000058
        /*07f0*/ 	.short	0x010a
        /*07f2*/ 	.byte	0xff
	.zero		1


	//   ....[112]....
        /*07f4*/ 	.word	0x000088c0
        /*07f8*/ 	.word	0x00000000
        /*07fc*/ 	.word	0x00000000
        /*0800*/ 	.short	0x010a
        /*0802*/ 	.byte	0xff
	.zero		1


	//   ....[113]....
        /*0804*/ 	.word	0x00008920
        /*0808*/ 	.word	0x00000000
        /*080c*/ 	.word	0x00000000
        /*0810*/ 	.short	0x010a
        /*0812*/ 	.byte	0xff
	.zero		1


	//   ....[114]....
        /*0814*/ 	.word	0x00008970
        /*0818*/ 	.word	0x00000000
        /*081c*/ 	.word	0x00000080
        /*0820*/ 	.short	0x010a
        /*0822*/ 	.byte	0xff
	.zero		1


	//   ....[115]....
        /*0824*/ 	.word	0x000089c0
        /*0828*/ 	.word	0x00000000
        /*082c*/ 	.word	0x00000040
        /*0830*/ 	.short	0x010a
        /*0832*/ 	.byte	0xff
	.zero		1


	//   ....[116]....
        /*0834*/ 	.word	0x00008a10
        /*0838*/ 	.word	0x0000006c
        /*083c*/ 	.word	0x000000a0
        /*0840*/ 	.short	0x010a
        /*0842*/ 	.byte	0xff
	.zero		1


	//   ....[117]....
        /*0844*/ 	.word	0x00008a60
        /*0848*/ 	.word	0x00000002
        /*084c*/ 	.word	0x00000040
        /*0850*/ 	.short	0x010a
        /*0852*/ 	.byte	0xff
	.zero		1


	//----- nvinfo : EIATTR_NUM_MBARRIERS
	.align		4
.L_47:
        /*0854*/ 	.byte	0x03, 0x38
        /*0856*/ 	.short	0x0020


	//----- nvinfo : EIATTR_EXIT_INSTR_OFFSETS
	.align		4
        /*0858*/ 	.byte	0x04, 0x1c
        /*085a*/ 	.short	(.L_49 - .L_48)


	//   ....[0]....
.L_48:
        /*085c*/ 	.word	0x00002c30


	//   ....[1]....
        /*0860*/ 	.word	0x00003120


	//   ....[2]....
        /*0864*/ 	.word	0x00003180


	//   ....[3]....
        /*0868*/ 	.word	0x00004250


	//   ....[4]....
        /*086c*/ 	.word	0x00005220


	//   ....[5]....
        /*0870*/ 	.word	0x00005260


	//   ....[6]....
        /*0874*/ 	.word	0x00007fa0


	//   ....[7]....
        /*0878*/ 	.word	0x00008020


	//   ....[8]....
        /*087c*/ 	.word	0x00008050


	//   ....[9]....
        /*0880*/ 	.word	0x000080c0


	//----- nvinfo : EIATTR_MAX_THREADS
	.align		4
.L_49:
        /*0884*/ 	.byte	0x04, 0x05
        /*0886*/ 	.short	(.L_51 - .L_50)
.L_50:
        /*0888*/ 	.word	0x00000100
        /*088c*/ 	.word	0x00000001
        /*0890*/ 	.word	0x00000001


	//----- nvinfo : EIATTR_CRS_STACK_SIZE
	.align		4
.L_51:
        /*0894*/ 	.byte	0x04, 0x1e
        /*0896*/ 	.short	(.L_53 - .L_52)
.L_52:
        /*0898*/ 	.word	0x00000000


	//----- nvinfo : EIATTR_CBANK_PARAM_SIZE
	.align		4
.L_53:
        /*089c*/ 	.byte	0x03, 0x19
        /*089e*/ 	.short	0x0800


	//----- nvinfo : EIATTR_PARAM_CBANK
	.align		4
        /*08a0*/ 	.byte	0x04, 0x0a
        /*08a2*/ 	.short	(.L_55 - .L_54)
	.align		4
.L_54:
        /*08a4*/ 	.word	index@(.nv.constant0._ZN7cutlass13device_kernelINS_4gemm6kernel13GemmUniversalIN4cute5tupleIJiiiiEEENS1_10collective13CollectiveMmaINS1_35MainloopSm100TmaUmmaWarpSpecializedILi4ELi2ELi4ENS5_IJNS4_1CILi1EEENSA_ILi8EEESB_EEEEENS5_IJNSA_ILi128EEENSA_ILi64EEESF_EEENS_6half_tENS5_IJlSB_lEEESI_SJ_NS4_8TiledMMAINS4_8MMA_AtomIJNS4_20SM100_MMA_F16BF16_SSISI_SI_fLi128ELi64ELNS4_4UMMA5MajorE0ELSO_0ELNSN_7ScaleInE0ELSP_0EEEEEENS4_6LayoutINS5_IJSB_SB_SB_EEENS5_IJNSA_ILi0EEESU_SU_EEEEENS5_IJNS4_10UnderscoreESX_SX_EEEEENS4_23SM90_TMA_LOAD_MULTICASTENS4_14ComposedLayoutINS4_7SwizzleILi3ELi4ELi3EEENS4_18smem_ptr_flag_bitsILi16EEENSS_INS5_IJSC_SG_EEENS5_IJSG_SB_EEEEEEEvNS4_8identityENS4_13SM90_TMA_LOADES19_vS1A_EENS_8epilogue10collective18CollectiveEpilogueINS1D_23Sm100TmaWarpSpecializedILi3ELi2ELi32ELb1ELb0EEEJSH_NS5_IJNSS_ISF_SB_EENSS_INSA_ILi32EEESB_EEEEESI_SJ_SI_SJ_NS1D_6fusion15FusionCallbacksIS1H_NS1M_17LinearCombinationISI_fSI_fLNS_15FloatRoundStyleE2EEESH_S1L_JEEENS4_5SM1004TMEM4LOAD26SM100_TMEM_LOAD_32dp32b32xES1B_NS11_INS12_ILi2ELi4ELi3EEES15_NSS_INS5_IJSC_S1J_EEENS5_IJS1J_SB_EEEEEEENS4_39AutoVectorizingCopyWithAssumedAlignmentILi128EEENS4_14SM90_TMA_STOREES20_S22_S22_EEEvvEEEEvNT_6ParamsE)
        /*08a8*/ 	.short	0x0380
        /*08aa*/ 	.short	0x0800


	//----- nvinfo : EIATTR_SW_WAR
	.align		4
.L_55:
        /*08ac*/ 	.byte	0x04, 0x36
        /*08ae*/ 	.short	(.L_57 - .L_56)
.L_56:
        /*08b0*/ 	.word	0x00000008
.L_57:


//--------------------- .nv.callgraph             --------------------------
	.section	.nv.callgraph,"",@"SHT_CUDA_CALLGRAPH"
	.align	4
	.sectionentsize	8
	.align		4
        /*0000*/ 	.word	0x00000000
	.align		4
        /*0004*/ 	.word	0xffffffff
	.align		4
        /*0008*/ 	.word	index@(_ZN7cutlass13device_kernelINS_4gemm6kernel13GemmUniversalIN4cute5tupleIJiiiiEEENS1_10collective13CollectiveMmaINS1_35MainloopSm100TmaUmmaWarpSpecializedILi4ELi2ELi4ENS5_IJNS4_1CILi1EEENSA_ILi8EEESB_EEEEENS5_IJNSA_ILi128EEENSA_ILi64EEESF_EEENS_6half_tENS5_IJlSB_lEEESI_SJ_NS4_8TiledMMAINS4_8MMA_AtomIJNS4_20SM100_MMA_F16BF16_SSISI_SI_fLi128ELi64ELNS4_4UMMA5MajorE0ELSO_0ELNSN_7ScaleInE0ELSP_0EEEEEENS4_6LayoutINS5_IJSB_SB_SB_EEENS5_IJNSA_ILi0EEESU_SU_EEEEENS5_IJNS4_10UnderscoreESX_SX_EEEEENS4_23SM90_TMA_LOAD_MULTICASTENS4_14ComposedLayoutINS4_7SwizzleILi3ELi4ELi3EEENS4_18smem_ptr_flag_bitsILi16EEENSS_INS5_IJSC_SG_EEENS5_IJSG_SB_EEEEEEEvNS4_8identityENS4_13SM90_TMA_LOADES19_vS1A_EENS_8epilogue10collective18CollectiveEpilogueINS1D_23Sm100TmaWarpSpecializedILi3ELi2ELi32ELb1ELb0EEEJSH_NS5_IJNSS_ISF_SB_EENSS_INSA_ILi32EEESB_EEEEESI_SJ_SI_SJ_NS1D_6fusion15FusionCallbacksIS1H_NS1M_17LinearCombinationISI_fSI_fLNS_15FloatRoundStyleE2EEESH_S1L_JEEENS4_5SM1004TMEM4LOAD26SM100_TMEM_LOAD_32dp32b32xES1B_NS11_INS12_ILi2ELi4ELi3EEES15_NSS_INS5_IJSC_S1J_EEENS5_IJS1J_SB_EEEEEEENS4_39AutoVectorizingCopyWithAssumedAlignmentILi128EEENS4_14SM90_TMA_STOREES20_S22_S22_EEEvvEEEEvNT_6ParamsE)
	.align		4
        /*000c*/ 	.word	index@(__assertfail)
	.align		4
        /*0010*/ 	.word	0x00000000
	.align		4
        /*0014*/ 	.word	0xfffffffe
	.align		4
        /*0018*/ 	.word	0x00000000
	.align		4
        /*001c*/ 	.word	0xfffffffd
	.align		4
        /*0020*/ 	.word	0x00000000
	.align		4
        /*0024*/ 	.word	0xfffffffc


//--------------------- .nv.constant4             --------------------------
	.section	.nv.constant4,"a",@progbits
	.align	8
	.align		8
.nv.constant4:
        /*0000*/ 	.dword	__assertfail
	.align		8
        /*0008*/ 	.dword	__unnamed_1
	.align		8
        /*0010*/ 	.dword	__unnamed_2
	.align		8
        /*0018*/ 	.dword	_ZN40_INTERNAL_90fd82d1_4_k_cu_e3179ac1_272574cuda3std3__45__cpo5beginE
	.align		8
        /*0020*/ 	.dword	_ZN40_INTERNAL_90fd82d1_4_k_cu_e3179ac1_272574cuda3std3__45__cpo3endE
	.align		8
        /*0028*/ 	.dword	_ZN40_INTERNAL_90fd82d1_4_k_cu_e3179ac1_272574cuda3std3__45__cpo6cbeginE
	.align		8
        /*0030*/ 	.dword	_ZN40_INTERNAL_90fd82d1_4_k_cu_e3179ac1_272574cuda3std3__45__cpo4cendE
	.align		8
        /*0038*/ 	.dword	_ZN40_INTERNAL_90fd82d1_4_k_cu_e3179ac1_272574cuda3std3__442_GLOBAL__N__90fd82d1_4_k_cu_e3179ac1_272576ignoreE
	.align		8
        /*0040*/ 	.dword	_ZN40_INTERNAL_90fd82d1_4_k_cu_e3179ac1_272574cuda3std3__419piecewise_constructE
	.align		8
        /*0048*/ 	.dword	_ZN40_INTERNAL_90fd82d1_4_k_cu_e3179ac1_272574cuda3std3__48in_placeE
	.align		8
        /*0050*/ 	.dword	_ZN40_INTERNAL_90fd82d1_4_k_cu_e3179ac1_272574cuda3std6ranges3__45__cpo4swapE
	.align		8
        /*0058*/ 	.dword	_ZN40_INTERNAL_90fd82d1_4_k_cu_e3179ac1_272574cuda3std6ranges3__45__cpo9iter_moveE
	.align		8
        /*0060*/ 	.dword	_ZN40_INTERNAL_90fd82d1_4_k_cu_e3179ac1_272574cute7productE
	.align		8
        /*0068*/ 	.dword	_ZN40_INTERNAL_90fd82d1_4_k_cu_e3179ac1_272574cute1_E
	.align		8
        /*0070*/ 	.dword	$str$25
	.align		8
        /*0078*/ 	.dword	$str$26
	.align		8
        /*0080*/ 	.dword	$str$27
	.align		8
        /*0088*/ 	.dword	$str$28


//--------------------- .text._ZN7cutlass13device_kernelINS_4gemm6kernel13GemmUniversalIN4cute5tupleIJiiiiEEENS1_10collective13CollectiveMmaINS1_35MainloopSm100TmaUmmaWarpSpecializedILi4ELi2ELi4ENS5_IJNS4_1CILi1EEENSA_ILi8EEESB_EEEEENS5_IJNSA_ILi128EEENSA_ILi64EEESF_EEENS_6half_tENS5_IJlSB_lEEESI_SJ_NS4_8TiledMMAINS4_8MMA_AtomIJNS4_20SM100_MMA_F16BF16_SSISI_SI_fLi128ELi64ELNS4_4UMMA5MajorE0ELSO_0ELNSN_7ScaleInE0ELSP_0EEEEEENS4_6LayoutINS5_IJSB_SB_SB_EEENS5_IJNSA_ILi0EEESU_SU_EEEEENS5_IJNS4_10UnderscoreESX_SX_EEEEENS4_23SM90_TMA_LOAD_MULTICASTENS4_14ComposedLayoutINS4_7SwizzleILi3ELi4ELi3EEENS4_18smem_ptr_flag_bitsILi16EEENSS_INS5_IJSC_SG_EEENS5_IJSG_SB_EEEEEEEvNS4_8identityENS4_13SM90_TMA_LOADES19_vS1A_EENS_8epilogue10collective18CollectiveEpilogueINS1D_23Sm100TmaWarpSpecializedILi3ELi2ELi32ELb1ELb0EEEJSH_NS5_IJNSS_ISF_SB_EENSS_INSA_ILi32EEESB_EEEEESI_SJ_SI_SJ_NS1D_6fusion15FusionCallbacksIS1H_NS1M_17LinearCombinationISI_fSI_fLNS_15FloatRoundStyleE2EEESH_S1L_JEEENS4_5SM1004TMEM4LOAD26SM100_TMEM_LOAD_32dp32b32xES1B_NS11_INS12_ILi2ELi4ELi3EEES15_NSS_INS5_IJSC_S1J_EEENS5_IJS1J_SB_EEEEEEENS4_39AutoVectorizingCopyWithAssumedAlignmentILi128EEENS4_14SM90_TMA_STOREES20_S22_S22_EEEvvEEEEvNT_6ParamsE --------------------------
	.section	.text._ZN7cutlass13device_kernelINS_4gemm6kernel13GemmUniversalIN4cute5tupleIJiiiiEEENS1_10collective13CollectiveMmaINS1_35MainloopSm100TmaUmmaWarpSpecializedILi4ELi2ELi4ENS5_IJNS4_1CILi1EEENSA_ILi8EEESB_EEEEENS5_IJNSA_ILi128EEENSA_ILi64EEESF_EEENS_6half_tENS5_IJlSB_lEEESI_SJ_NS4_8TiledMMAINS4_8MMA_AtomIJNS4_20SM100_MMA_F16BF16_SSISI_SI_fLi128ELi64ELNS4_4UMMA5MajorE0ELSO_0ELNSN_7ScaleInE0ELSP_0EEEEEENS4_6LayoutINS5_IJSB_SB_SB_EEENS5_IJNSA_ILi0EEESU_SU_EEEEENS5_IJNS4_10UnderscoreESX_SX_EEEEENS4_23SM90_TMA_LOAD_MULTICASTENS4_14ComposedLayoutINS4_7SwizzleILi3ELi4ELi3EEENS4_18smem_ptr_flag_bitsILi16EEENSS_INS5_IJSC_SG_EEENS5_IJSG_SB_EEEEEEEvNS4_8identityENS4_13SM90_TMA_LOADES19_vS1A_EENS_8epilogue10collective18CollectiveEpilogueINS1D_23Sm100TmaWarpSpecializedILi3ELi2ELi32ELb1ELb0EEEJSH_NS5_IJNSS_ISF_SB_EENSS_INSA_ILi32EEESB_EEEEESI_SJ_SI_SJ_NS1D_6fusion15FusionCallbacksIS1H_NS1M_17LinearCombinationISI_fSI_fLNS_15FloatRoundStyleE2EEESH_S1L_JEEENS4_5SM1004TMEM4LOAD26SM100_TMEM_LOAD_32dp32b32xES1B_NS11_INS12_ILi2ELi4ELi3EEES15_NSS_INS5_IJSC_S1J_EEENS5_IJS1J_SB_EEEEEEENS4_39AutoVectorizingCopyWithAssumedAlignmentILi128EEENS4_14SM90_TMA_STOREES20_S22_S22_EEEvvEEEEvNT_6ParamsE,"ax",@progbits
	.align	128
.text._ZN7cutlass13device_kernelINS_4gemm6kernel13GemmUniversalIN4cute5tupleIJiiiiEEENS1_10collective13CollectiveMmaINS1_35MainloopSm100TmaUmmaWarpSpecializedILi4ELi2ELi4ENS5_IJNS4_1CILi1EEENSA_ILi8EEESB_EEEEENS5_IJNSA_ILi128EEENSA_ILi64EEESF_EEENS_6half_tENS5_IJlSB_lEEESI_SJ_NS4_8TiledMMAINS4_8MMA_AtomIJNS4_20SM100_MMA_F16BF16_SSISI_SI_fLi128ELi64ELNS4_4UMMA5MajorE0ELSO_0ELNSN_7ScaleInE0ELSP_0EEEEEENS4_6LayoutINS5_IJSB_SB_SB_EEENS5_IJNSA_ILi0EEESU_SU_EEEEENS5_IJNS4_10UnderscoreESX_SX_EEEEENS4_23SM90_TMA_LOAD_MULTICASTENS4_14ComposedLayoutINS4_7SwizzleILi3ELi4ELi3EEENS4_18smem_ptr_flag_bitsILi16EEENSS_INS5_IJSC_SG_EEENS5_IJSG_SB_EEEEEEEvNS4_8identityENS4_13SM90_TMA_LOADES19_vS1A_EENS_8epilogue10collective18CollectiveEpilogueINS1D_23Sm100TmaWarpSpecializedILi3ELi2ELi32ELb1ELb0EEEJSH_NS5_IJNSS_ISF_SB_EENSS_INSA_ILi32EEESB_EEEEESI_SJ_SI_SJ_NS1D_6fusion15FusionCallbacksIS1H_NS1M_17LinearCombinationISI_fSI_fLNS_15FloatRoundStyleE2EEESH_S1L_JEEENS4_5SM1004TMEM4LOAD26SM100_TMEM_LOAD_32dp32b32xES1B_NS11_INS12_ILi2ELi4ELi3EEES15_NSS_INS5_IJSC_S1J_EEENS5_IJS1J_SB_EEEEEEENS4_39AutoVectorizingCopyWithAssumedAlignmentILi128EEENS4_14SM90_TMA_STOREES20_S22_S22_EEEvvEEEEvNT_6ParamsE:
        .type           _ZN7cutlass13device_kernelINS_4gemm6kernel13GemmUniversalIN4cute5tupleIJiiiiEEENS1_10collective13CollectiveMmaINS1_35MainloopSm100TmaUmmaWarpSpecializedILi4ELi2ELi4ENS5_IJNS4_1CILi1EEENSA_ILi8EEESB_EEEEENS5_IJNSA_ILi128EEENSA_ILi64EEESF_EEENS_6half_tENS5_IJlSB_lEEESI_SJ_NS4_8TiledMMAINS4_8MMA_AtomIJNS4_20SM100_MMA_F16BF16_SSISI_SI_fLi128ELi64ELNS4_4UMMA5MajorE0ELSO_0ELNSN_7ScaleInE0ELSP_0EEEEEENS4_6LayoutINS5_IJSB_SB_SB_EEENS5_IJNSA_ILi0EEESU_SU_EEEEENS5_IJNS4_10UnderscoreESX_SX_EEEEENS4_23SM90_TMA_LOAD_MULTICASTENS4_14ComposedLayoutINS4_7SwizzleILi3ELi4ELi3EEENS4_18smem_ptr_flag_bitsILi16EEENSS_INS5_IJSC_SG_EEENS5_IJSG_SB_EEEEEEEvNS4_8identityENS4_13SM90_TMA_LOADES19_vS1A_EENS_8epilogue10collective18CollectiveEpilogueINS1D_23Sm100TmaWarpSpecializedILi3ELi2ELi32ELb1ELb0EEEJSH_NS5_IJNSS_ISF_SB_EENSS_INSA_ILi32EEESB_EEEEESI_SJ_SI_SJ_NS1D_6fusion15FusionCallbacksIS1H_NS1M_17LinearCombinationISI_fSI_fLNS_15FloatRoundStyleE2EEESH_S1L_JEEENS4_5SM1004TMEM4LOAD26SM100_TMEM_LOAD_32dp32b32xES1B_NS11_INS12_ILi2ELi4ELi3EEES15_NSS_INS5_IJSC_S1J_EEENS5_IJS1J_SB_EEEEEEENS4_39AutoVectorizingCopyWithAssumedAlignmentILi128EEENS4_14SM90_TMA_STOREES20_S22_S22_EEEvvEEEEvNT_6ParamsE,@function
        .size           _ZN7cutlass13device_kernelINS_4gemm6kernel13GemmUniversalIN4cute5tupleIJiiiiEEENS1_10collective13CollectiveMmaINS1_35MainloopSm100TmaUmmaWarpSpecializedILi4ELi2ELi4ENS5_IJNS4_1CILi1EEENSA_ILi8EEESB_EEEEENS5_IJNSA_ILi128EEENSA_ILi64EEESF_EEENS_6half_tENS5_IJlSB_lEEESI_SJ_NS4_8TiledMMAINS4_8MMA_AtomIJNS4_20SM100_MMA_F16BF16_SSISI_SI_fLi128ELi64ELNS4_4UMMA5MajorE0ELSO_0ELNSN_7ScaleInE0ELSP_0EEEEEENS4_6LayoutINS5_IJSB_SB_SB_EEENS5_IJNSA_ILi0EEESU_SU_EEEEENS5_IJNS4_10UnderscoreESX_SX_EEEEENS4_23SM90_TMA_LOAD_MULTICASTENS4_14ComposedLayoutINS4_7SwizzleILi3ELi4ELi3EEENS4_18smem_ptr_flag_bitsILi16EEENSS_INS5_IJSC_SG_EEENS5_IJSG_SB_EEEEEEEvNS4_8identityENS4_13SM90_TMA_LOADES19_vS1A_EENS_8epilogue10collective18CollectiveEpilogueINS1D_23Sm100TmaWarpSpecializedILi3ELi2ELi32ELb1ELb0EEEJSH_NS5_IJNSS_ISF_SB_EENSS_INSA_ILi32EEESB_EEEEESI_SJ_SI_SJ_NS1D_6fusion15FusionCallbacksIS1H_NS1M_17LinearCombinationISI_fSI_fLNS_15FloatRoundStyleE2EEESH_S1L_JEEENS4_5SM1004TMEM4LOAD26SM100_TMEM_LOAD_32dp32b32xES1B_NS11_INS12_ILi2ELi4ELi3EEES15_NSS_INS5_IJSC_S1J_EEENS5_IJS1J_SB_EEEEEEENS4_39AutoVectorizingCopyWithAssumedAlignmentILi128EEENS4_14SM90_TMA_STOREES20_S22_S22_EEEvvEEEEvNT_6ParamsE,(.L_x_161 - _ZN7cutlass13device_kernelINS_4gemm6kernel13GemmUniversalIN4cute5tupleIJiiiiEEENS1_10collective13CollectiveMmaINS1_35MainloopSm100TmaUmmaWarpSpecializedILi4ELi2ELi4ENS5_IJNS4_1CILi1EEENSA_ILi8EEESB_EEEEENS5_IJNSA_ILi128EEENSA_ILi64EEESF_EEENS_6half_tENS5_IJlSB_lEEESI_SJ_NS4_8TiledMMAINS4_8MMA_AtomIJNS4_20SM100_MMA_F16BF16_SSISI_SI_fLi128ELi64ELNS4_4UMMA5MajorE0ELSO_0ELNSN_7ScaleInE0ELSP_0EEEEEENS4_6LayoutINS5_IJSB_SB_SB_EEENS5_IJNSA_ILi0EEESU_SU_EEEEENS5_IJNS4_10UnderscoreESX_SX_EEEEENS4_23SM90_TMA_LOAD_MULTICASTENS4_14ComposedLayoutINS4_7SwizzleILi3ELi4ELi3EEENS4_18smem_ptr_flag_bitsILi16EEENSS_INS5_IJSC_SG_EEENS5_IJSG_SB_EEEEEEEvNS4_8identityENS4_13SM90_TMA_LOADES19_vS1A_EENS_8epilogue10collective18CollectiveEpilogueINS1D_23Sm100TmaWarpSpecializedILi3ELi2ELi32ELb1ELb0EEEJSH_NS5_IJNSS_ISF_SB_EENSS_INSA_ILi32EEESB_EEEEESI_SJ_SI_SJ_NS1D_6fusion15FusionCallbacksIS1H_NS1M_17LinearCombinationISI_fSI_fLNS_15FloatRoundStyleE2EEESH_S1L_JEEENS4_5SM1004TMEM4LOAD26SM100_TMEM_LOAD_32dp32b32xES1B_NS11_INS12_ILi2ELi4ELi3EEES15_NSS_INS5_IJSC_S1J_EEENS5_IJS1J_SB_EEEEEEENS4_39AutoVectorizingCopyWithAssumedAlignmentILi128EEENS4_14SM90_TMA_STOREES20_S22_S22_EEEvvEEEEvNT_6ParamsE)
        .other          _ZN7cutlass13device_kernelINS_4gemm6kernel13GemmUniversalIN4cute5tupleIJiiiiEEENS1_10collective13CollectiveMmaINS1_35MainloopSm100TmaUmmaWarpSpecializedILi4ELi2ELi4ENS5_IJNS4_1CILi1EEENSA_ILi8EEESB_EEEEENS5_IJNSA_ILi128EEENSA_ILi64EEESF_EEENS_6half_tENS5_IJlSB_lEEESI_SJ_NS4_8TiledMMAINS4_8MMA_AtomIJNS4_20SM100_MMA_F16BF16_SSISI_SI_fLi128ELi64ELNS4_4UMMA5MajorE0ELSO_0ELNSN_7ScaleInE0ELSP_0EEEEEENS4_6LayoutINS5_IJSB_SB_SB_EEENS5_IJNSA_ILi0EEESU_SU_EEEEENS5_IJNS4_10UnderscoreESX_SX_EEEEENS4_23SM90_TMA_LOAD_MULTICASTENS4_14ComposedLayoutINS4_7SwizzleILi3ELi4ELi3EEENS4_18smem_ptr_flag_bitsILi16EEENSS_INS5_IJSC_SG_EEENS5_IJSG_SB_EEEEEEEvNS4_8identityENS4_13SM90_TMA_LOADES19_vS1A_EENS_8epilogue10collective18CollectiveEpilogueINS1D_23Sm100TmaWarpSpecializedILi3ELi2ELi32ELb1ELb0EEEJSH_NS5_IJNSS_ISF_SB_EENSS_INSA_ILi32EEESB_EEEEESI_SJ_SI_SJ_NS1D_6fusion15FusionCallbacksIS1H_NS1M_17LinearCombinationISI_fSI_fLNS_15FloatRoundStyleE2EEESH_S1L_JEEENS4_5SM1004TMEM4LOAD26SM100_TMEM_LOAD_32dp32b32xES1B_NS11_INS12_ILi2ELi4ELi3EEES15_NSS_INS5_IJSC_S1J_EEENS5_IJS1J_SB_EEEEEEENS4_39AutoVectorizingCopyWithAssumedAlignmentILi128EEENS4_14SM90_TMA_STOREES20_S22_S22_EEEvvEEEEvNT_6ParamsE,@"STO_CUDA_ENTRY STV_DEFAULT"
_ZN7cutlass13device_kernelINS_4gemm6kernel13GemmUniversalIN4cute5tupleIJiiiiEEENS1_10collective13CollectiveMmaINS1_35MainloopSm100TmaUmmaWarpSpecializedILi4ELi2ELi4ENS5_IJNS4_1CILi1EEENSA_ILi8EEESB_EEEEENS5_IJNSA_ILi128EEENSA_ILi64EEESF_EEENS_6half_tENS5_IJlSB_lEEESI_SJ_NS4_8TiledMMAINS4_8MMA_AtomIJNS4_20SM100_MMA_F16BF16_SSISI_SI_fLi128ELi64ELNS4_4UMMA5MajorE0ELSO_0ELNSN_7ScaleInE0ELSP_0EEEEEENS4_6LayoutINS5_IJSB_SB_SB_EEENS5_IJNSA_ILi0EEESU_SU_EEEEENS5_IJNS4_10UnderscoreESX_SX_EEEEENS4_23SM90_TMA_LOAD_MULTICASTENS4_14ComposedLayoutINS4_7SwizzleILi3ELi4ELi3EEENS4_18smem_ptr_flag_bitsILi16EEENSS_INS5_IJSC_SG_EEENS5_IJSG_SB_EEEEEEEvNS4_8identityENS4_13SM90_TMA_LOADES19_vS1A_EENS_8epilogue10collective18CollectiveEpilogueINS1D_23Sm100TmaWarpSpecializedILi3ELi2ELi32ELb1ELb0EEEJSH_NS5_IJNSS_ISF_SB_EENSS_INSA_ILi32EEESB_EEEEESI_SJ_SI_SJ_NS1D_6fusion15FusionCallbacksIS1H_NS1M_17LinearCombinationISI_fSI_fLNS_15FloatRoundStyleE2EEESH_S1L_JEEENS4_5SM1004TMEM4LOAD26SM100_TMEM_LOAD_32dp32b32xES1B_NS11_INS12_ILi2ELi4ELi3EEES15_NSS_INS5_IJSC_S1J_EEENS5_IJS1J_SB_EEEEEEENS4_39AutoVectorizingCopyWithAssumedAlignmentILi128EEENS4_14SM90_TMA_STOREES20_S22_S22_EEEvvEEEEvNT_6ParamsE:
[----:B------:R-:W1:Y:S01]  /*0000*/  LDC R1, c[0x0][0x37c] ;  /* 0x0000df00ff017b82 */ /* 0x000e620000000800 */
[----:B------:R-:W2:Y:S01]  /*0010*/  S2R R91, SR_TID.X ;  /* 0x00000000005b7919 */ /* 0x000ea20000002100 */
[----:B------:R-:W3:Y:S01]  /*0020*/  LDCU.64 UR8, c[0x0][0x890] ;  /* 0x00011200ff0877ac */ /* 0x000ee20008000a00 */
[----:B------:R-:W-:Y:S02]  /*0030*/  PRMT R84, RZ, 0x7610, R84 ;  /* 0x00007610ff547816 */ /* 0x000fe40000000054 */
[----:B------:R-:W-:Y:S01]  /*0040*/  ELECT P3, URZ, PT ;  /* 0x0000000000ff782f */ /* 0x000fe20003860000 */
[----:B---3--:R-:W-:-:S04]  /*0050*/  UISETP.NE.U32.AND UP0, UPT, UR8, URZ, UPT ;  /* 0x000000ff0800728c */ /* 0x008fc8000bf05070 */
[----:B------:R-:W-:Y:S01]  /*0060*/  UISETP.NE.AND.EX UP0, UPT, UR9, URZ, UPT, UP0 ;  /* 0x000000ff0900728c */ /* 0x000fe2000bf05300 */
[----:B--2---:R-:W-:-:S05]  /*0070*/  SHF.R.U32.HI R85, RZ, 0x5, R91 ;  /* 0x00000005ff557819 */ /* 0x004fca000001165b */
[----:B------:R-:W2:Y:S02]  /*0080*/  SHFL.IDX PT, R0, R85, RZ, 0x1f ;  /* 0x00001fff55007589 */ /* 0x000ea400000e0000 */
[----:B--2---:R-:W-:Y:S01]  /*0090*/  R2UR UR22, R0 ;  /* 0x00000000001672ca */ /* 0x004fe200000e0000 */
[----:B-1----:R-:W-:-:S14]  /*00a0*/  BRA.U UP0, `(.L_x_0) ;  /* 0x0000000100307547 */ /* 0x002fdc000b800000 */
[----:B------:R-:W1:Y:S02]  /*00b0*/  LDCU.64 UR4, c[0x0][0x888] ;  /* 0x00011100ff0477ac */ /* 0x000e640008000a00 */
[----:B-1----:R-:W-:-:S04]  /*00c0*/  UISETP.NE.U32.AND UP0, UPT, UR4, URZ, UPT ;  /* 0x000000ff0400728c */ /* 0x002fc8000bf05070 */
[----:B------:R-:W-:-:S09]  /*00d0*/  UISETP.NE.AND.EX UP0, UPT, UR5, URZ, UPT, UP0 ;  /* 0x000000ff0500728c */ /* 0x000fd2000bf05300 */
[----:B------:R-:W-:Y:S05]  /*00e0*/  BRA.U !UP0, `(.L_x_1) ;  /* 0x0000000108147547 */ /* 0x000fea000b800000 */
[----:B------:R-:W1:Y:S01]  /*00f0*/  LDC.64 R2, c[0x0][0x888] ;  /* 0x00022200ff027b82 */ /* 0x000e620000000a00 */
[----:B------:R-:W1:Y:S02]  /*0100*/  LDCU.64 UR4, c[0x0][0x358] ;  /* 0x00006b00ff0477ac */ /* 0x000e640008000a00 */
[----:B-1----:R1:W5:Y:S01]  /*0110*/  LDG.E R41, desc[UR4][R2.64] ;  /* 0x0000000402297981 */ /* 0x002362000c1e1900 */
[----:B------:R-:W-:Y:S01]  /*0120*/  HFMA2 R84, -RZ, RZ, 0, 5.9604644775390625e-08 ;  /* 0x00000001ff547431 */ /* 0x000fe200000001ff */
[----:B------:R-:W-:Y:S05]  /*0130*/  BRA `(.L_x_0) ;  /* 0x00000000000c7947 */ /* 0x000fea0003800000 */
.L_x_1:
[----:B------:R-:W1:Y:S01]  /*0140*/  LDCU UR4, c[0x0][0x880] ;  /* 0x00011000ff0477ac */ /* 0x000e620008000800 */
[----:B------:R-:W-:Y:S01]  /*0150*/  HFMA2 R84, -RZ, RZ, 0, 5.9604644775390625e-08 ;  /* 0x00000001ff547431 */ /* 0x000fe200000001ff */
[----:B-1----:R-:W-:-:S07]  /*0160*/  MOV R41, UR4 ;  /* 0x0000000400297c02 */ /* 0x002fce0008000f00 */
.L_x_0:
[----:B------:R-:W2:Y:S02]  /*0170*/  LDCU.64 UR4, c[0x0][0x8b0] ;  /* 0x00011600ff0477ac */ /* 0x000ea40008000a00 */
[----:B--2---:R-:W-:-:S04]  /*0180*/  UISETP.NE.U32.AND UP0, UPT, UR4, URZ, UPT ;  /* 0x000000ff0400728c */ /* 0x004fc8000bf05070 */
[----:B------:R-:W-:-:S09]  /*0190*/  UISETP.NE.AND.EX UP0, UPT, UR5, URZ, UPT, UP0 ;  /* 0x000000ff0500728c */ /* 0x000fd2000bf05300 */
[----:B------:R-:W-:Y:S05]  /*01a0*/  BRA.U UP0, `(.L_x_2) ;  /* 0x0000000100287547 */ /* 0x000fea000b800000 */
[----:B------:R-:W2:Y:S02]  /*01b0*/  LDCU.64 UR4, c[0x0][0x8a8] ;  /* 0x00011500ff0477ac */ /* 0x000ea40008000a00 */
[----:B--2---:R-:W-:-:S04]  /*01c0*/  UISETP.NE.U32.AND UP0, UPT, UR4, URZ, UPT ;  /* 0x000000ff0400728c */ /* 0x004fc8000bf05070 */
[----:B------:R-:W-:-:S09]  /*01d0*/  UISETP.NE.AND.EX UP0, UPT, UR5, URZ, UPT, UP0 ;  /* 0x000000ff0500728c */ /* 0x000fd2000bf05300 */
[----:B------:R-:W-:Y:S05]  /*01e0*/  BRA.U !UP0, `(.L_x_3) ;  /* 0x0000000108107547 */ /* 0x000fea000b800000 */
[----:B------:R-:W2:Y:S01]  /*01f0*/  LDC.64 R38, c[0x0][0x8a8] ;  /* 0x00022a00ff267b82 */ /* 0x000ea20000000a00 */
[----:B------:R-:W2:Y:S02]  /*0200*/  LDCU.64 UR4, c[0x0][0x358] ;  /* 0x00006b00ff0477ac */ /* 0x000ea40008000a00 */
[----:B--2---:R2:W5:Y:S01]  /*0210*/  LDG.E R38, desc[UR4][R38.64] ;  /* 0x0000000426267981 */ /* 0x004562000c1e1900 */
[----:B------:R-:W-:Y:S05]  /*0220*/  BRA `(.L_x_2) ;  /* 0x0000000000087947 */ /* 0x000fea0003800000 */
.L_x_3:
[----:B------:R-:W2:Y:S02]  /*0230*/  LDCU UR4, c[0x0][0x8a0] ;  /* 0x00011400ff0477ac */ /* 0x000ea40008000800 */
[----:B--2---:R-:W-:Y:S02]  /*0240*/  MOV R38, UR4 ;  /* 0x0000000400267c02 */ /* 0x004fe40008000f00 */
.L_x_2:
[----:B------:R-:W-:Y:S01]  /*0250*/  IMAD.U32 R0, RZ, RZ, UR22 ;  /* 0x00000016ff007e24 */ /* 0x000fe2000f8e00ff */
[----:B------:R-:W-:Y:S04]  /*0260*/  BSSY.RECONVERGENT B0, `(.L_x_4) ;  /* 0x000000c000007945 */ /* 0x000fe80003800200 */
[C---:B------:R-:W-:Y:S02]  /*0270*/  ISETP.NE.OR P1, PT, R0.reuse, 0x1, !P3 ;  /* 0x000000010000780c */ /* 0x040fe40005f25670 */
[----:B------:R-:W-:-:S11]  /*0280*/  ISETP.NE.OR P0, PT, R0, 0x3, !P3 ;  /* 0x000000030000780c */ /* 0x000fd60005f05670 */
[----:B------:R-:W-:Y:S05]  /*0290*/  @P1 BRA `(.L_x_5) ;  /* 0x0000000000201947 */ /* 0x000fea0003800000 */
[----:B------:R-:W3:Y:S02]  /*02a0*/  LDCU.64 UR4, c[0x0][0x348] ;  /* 0x00006900ff0477ac */ /* 0x000ee40008000a00 */
[----:B---3--:R-:W-:Y:S02]  /*02b0*/  UIADD3 UR6, UP1, UPT, UR4, 0x80, URZ ;  /* 0x0000008004067890 */ /* 0x008fe4000ff3e0ff */
[----:B------:R-:W-:Y:S02]  /*02c0*/  UIADD3 UR4, UP0, UPT, UR4, 0x180, URZ ;  /* 0x0000018004047890 */ /* 0x000fe4000ff1e0ff */
[----:B------:R-:W-:Y:S02]  /*02d0*/  UIADD3.X UR7, UPT, UPT, URZ, UR5, URZ, UP1, !UPT ;  /* 0x00000005ff077290 */ /* 0x000fe40008ffe4ff */
[----:B------:R-:W-:-:S07]  /*02e0*/  UIADD3.X UR5, UPT, UPT, URZ, UR5, URZ, UP0, !UPT ;  /* 0x00000005ff057290 */ /* 0x000fce00087fe4ff */
[----:B------:R3:W-:Y:S02]  /*02f0*/  UTMACCTL.PF [UR6] ;  /* 0x00000000060079b9 */ /* 0x0007e40008040000 */
[----:B------:R3:W-:Y:S02]  /*0300*/  UTMACCTL.PF [UR4] ;  /* 0x00000000040079b9 */ /* 0x0007e40008040000 */
[----:B---3--:R-:W-:Y:S01]  /*0310*/  NOP ;  /* 0x0000000000007918 */ /* 0x008fe20000000000 */
.L_x_5:
[----:B------:R-:W-:Y:S05]  /*0320*/  BSYNC.RECONVERGENT B0 ;  /* 0x0000000000007941 */ /* 0x000fea0003800200 */
.L_x_4:
[----:B------:R-:W-:Y:S04]  /*0330*/  BSSY.RECONVERGENT B0, `(.L_x_6) ;  /* 0x000000a000007945 */ /* 0x000fe80003800200 */
        /* <DEDUP_REMOVED lines=9> */
.L_x_7:
[----:B------:R-:W-:Y:S05]  /*03d0*/  BSYNC.RECONVERGENT B0 ;  /* 0x0000000000007941 */ /* 0x000fea0003800200 */
.L_x_6:
[----:B------:R-:W3:Y:S01]  /*03e0*/  LDCU.64 UR4, c[0x0][0x888] ;  /* 0x00011100ff0477ac */ /* 0x000ee20008000a00 */
[----:B------:R-:W-:Y:S02]  /*03f0*/  UISETP.EQ.U32.AND UP1, UPT, UR8, URZ, UPT ;  /* 0x000000ff0800728c */ /* 0x000fe4000bf22070 */
[----:B------:R-:W-:Y:S02]  /*0400*/  UPLOP3.LUT UP3, UPT, UPT, UPT, UPT, 0x80, 0x8 ;  /* 0x000000000008789c */ /* 0x000fe40003f6f070 */
[----:B---3--:R-:W-:-:S04]  /*0410*/  UISETP.NE.U32.AND UP0, UPT, UR4, URZ, UPT ;  /* 0x000000ff0400728c */ /* 0x008fc8000bf05070 */
[----:B------:R-:W-:-:S04]  /*0420*/  UISETP.NE.AND.EX UP0, UPT, UR5, URZ, UPT, UP0 ;  /* 0x000000ff0500728c */ /* 0x000fc8000bf05300 */
[----:B------:R-:W-:-:S04]  /*0430*/  UISETP.EQ.OR.EX UP2, UPT, UR9, URZ, !UP0, UP1 ;  /* 0x000000ff0900728c */ /* 0x000fc8000c742710 */
[----:B------:R-:W-:-:S06]  /*0440*/  UP2UR UR4, UPR, URZ, 0x4 ;  /* 0x00000004ff047883 */ /* 0x000fcc0008000000 */
[----:B------:R-:W-:Y:S01]  /*0450*/  MOV R88, UR4 ;  /* 0x0000000400587c02 */ /* 0x000fe20008000f00 */
[----:B------:R-:W-:Y:S06]  /*0460*/  BRA.U !UP2, `(.L_x_8) ;  /* 0x000000010a207547 */ /* 0x000fec000b800000 */
[----:B------:R-:W-:Y:S01]  /*0470*/  UISETP.NE.U32.AND UP1, UPT, UR8, URZ, UPT ;  /* 0x000000ff0800728c */ /* 0x000fe2000bf25070 */
[----:B-----5:R-:W-:Y:S01]  /*0480*/  FSETP.NEU.AND P0, PT, R41, RZ, PT ;  /* 0x000000ff2900720b */ /* 0x020fe20003f0d000 */
[----:B------:R-:W-:Y:S02]  /*0490*/  USEL UR4, URZ, 0xffffffff, UP0 ;  /* 0xffffffffff047887 */ /* 0x000fe40008000000 */
[----:B------:R-:W-:-:S10]  /*04a0*/  UISETP.NE.AND.EX UP1, UPT, UR9, URZ, UPT, UP1 ;  /* 0x000000ff0900728c */ /* 0x000fd4000bf25310 */
[----:B------:R-:W-:Y:S01]  /*04b0*/  VOTEU.ANY UP0, P0 ;  /* 0x0000000000ff7886 */ /* 0x000fe20000000100 */
[----:B------:R-:W-:-:S04]  /*04c0*/  @!UP1 USEL UR4, URZ, 0xffffffff, UP0 ;  /* 0xffffffffff049887 */ /* 0x000fc80008000000 */
[----:B------:R-:W-:-:S04]  /*04d0*/  ULOP3.LUT UR4, UR4, 0x1, URZ, 0xc0, !UPT ;  /* 0x0000000104047892 */ /* 0x000fc8000f8ec0ff */
[----:B------:R-:W-:-:S11]  /*04e0*/  UISETP.NE.U32.AND UP3, UPT, UR4, 0x1, UPT ;  /* 0x000000010400788c */ /* 0x000fd6000bf65070 */
.L_x_8:
[----:B-1----:R-:W1:Y:S01]  /*04f0*/  SHFL.IDX PT, R2, R85, RZ, 0x1f ;  /* 0x00001fff55027589 */ /* 0x002e6200000e0000 */
[----:B------:R-:W-:-:S04]  /*0500*/  UISETP.NE.AND UP0, UPT, UR22, 0x2, UPT ;  /* 0x000000021600788c */ /* 0x000fc8000bf05270 */
[----:B------:R-:W-:Y:S01]  /*0510*/  USEL UR37, URZ, 0x1, UP0 ;  /* 0x00000001ff257887 */ /* 0x000fe20008000000 */
[----:B-1----:R-:W-:-:S13]  /*0520*/  ISETP.NE.AND P0, PT, R2, RZ, PT ;  /* 0x000000ff0200720c */ /* 0x002fda0003f05270 */
[----:B------:R-:W-:Y:S05]  /*0530*/  @P0 BRA `(.L_x_9) ;  /* 0x0000000000580947 */ /* 0x000fea0003800000 */
[----:B------:R-:W1:Y:S01]  /*0540*/  S2UR UR4, SR_CgaCtaId ;  /* 0x00000000000479c3 */ /* 0x000e620000008800 */
[----:B------:R-:W-:Y:S01]  /*0550*/  UMOV UR5, 0x400 ;  /* 0x0000040000057882 */ /* 0x000fe20000000000 */
[----:B------:R-:W-:Y:S01]  /*0560*/  UMOV UR8, 0x1 ;  /* 0x0000000100087882 */ /* 0x000fe20000000000 */
[----:B------:R-:W-:Y:S01]  /*0570*/  UMOV UR6, 0x8 ;  /* 0x0000000800067882 */ /* 0x000fe20000000000 */
[----:B------:R-:W-:-:S04]  /*0580*/  UIADD3 UR8, UPT, UPT, -UR8, 0x100000, URZ ;  /* 0x0010000008087890 */ /* 0x000fc8000fffe1ff */
[----:B------:R-:W-:Y:S02]  /*0590*/  USHF.L.U32 UR9, UR8, 0xb, URZ ;  /* 0x0000000b08097899 */ /* 0x000fe400080006ff */
[----:B------:R-:W-:Y:S02]  /*05a0*/  USHF.L.U32 UR8, UR8, 0x1, URZ ;  /* 0x0000000108087899 */ /* 0x000fe400080006ff */
[----:B------:R-:W-:-:S04]  /*05b0*/  UIADD3 UR6, UPT, UPT, -UR6, 0x100000, URZ ;  /* 0x0010000006067890 */ /* 0x000fc8000fffe1ff */
[----:B------:R-:W-:Y:S02]  /*05c0*/  USHF.L.U32 UR7, UR6, 0xb, URZ ;  /* 0x0000000b06077899 */ /* 0x000fe400080006ff */
[----:B------:R-:W-:Y:S01]  /*05d0*/  USHF.L.U32 UR6, UR6, 0x1, URZ ;  /* 0x0000000106067899 */ /* 0x000fe200080006ff */
[----:B------:R-:W-:Y:S01]  /*05e0*/  ELECT P0, URZ, PT ;  /* 0x0000000000ff782f */ /* 0x000fe20003800000 */
[----:B-1----:R-:W-:Y:S01]  /*05f0*/  ULEA UR4, UR4, UR5, 0x18 ;  /* 0x0000000504047291 */ /* 0x002fe2000f8ec0ff */
[----:B------:R-:W1:Y:S11]  /*0600*/  FENCE.VIEW.ASYNC.S ;  /* 0x00000000000073c6 */ /* 0x000e760000000000 */
[----:B-1----:R1:W3:Y:S01]  /*0610*/  SYNCS.EXCH.64 URZ, [UR4], UR8 ;  /* 0x0000000804ff75b2 */ /* 0x0022e20008000100 */
[----:B------:R1:W4:Y:S01]  /*0620*/  SYNCS.EXCH.64 URZ, [UR4+0x20], UR6 ;  /* 0x0000200604ff75b2 */ /* 0x0003220008000100 */
[----:B------:R1:W1:Y:S01]  /*0630*/  SYNCS.EXCH.64 URZ, [UR4+0x8], UR8 ;  /* 0x0000080804ff75b2 */ /* 0x0002620008000100 */
[----:B------:R1:W1:Y:S01]  /*0640*/  SYNCS.EXCH.64 URZ, [UR4+0x28], UR6 ;  /* 0x0000280604ff75b2 */ /* 0x0002620008000100 */
[----:B------:R1:W1:Y:S01]  /*0650*/  SYNCS.EXCH.64 URZ, [UR4+0x10], UR8 ;  /* 0x0000100804ff75b2 */ /* 0x0002620008000100 */
[----:B------:R1:W1:Y:S01]  /*0660*/  SYNCS.EXCH.64 URZ, [UR4+0x30], UR6 ;  /* 0x0000300604ff75b2 */ /* 0x0002620008000100 */
[----:B------:R1:W1:Y:S01]  /*0670*/  SYNCS.EXCH.64 URZ, [UR4+0x18], UR8 ;  /* 0x0000180804ff75b2 */ /* 0x0002620008000100 */
[----:B------:R1:W1:Y:S01]  /*0680*/  SYNCS.EXCH.64 URZ, [UR4+0x38], UR6 ;  /* 0x0000380604ff75b2 */ /* 0x0002620008000100 */
[----:B------:R-:W-:Y:S01]  /*0690*/  NOP ;  /* 0x0000000000007918 */ /* 0x000fe20000000000 */
.L_x_9:
[----:B------:R-:W2:Y:S01]  /*06a0*/  SHFL.IDX PT, R2, R85, RZ, 0x1f ;  /* 0x00001fff55027589 */ /* 0x000ea200000e0000 */
[----:B------:R-:W-:Y:S01]  /*06b0*/  NOP ;  /* 0x0000000000007918 */ /* 0x000fe20000000000 */
[----:B--2---:R-:W-:-:S13]  /*06c0*/  ISETP.NE.AND P0, PT, R2, 0x1, PT ;  /* 0x000000010200780c */ /* 0x004fda0003f05270 */
[----:B------:R-:W-:Y:S05]  /*06d0*/  @P0 BRA `(.L_x_10) ;  /* 0x0000000000500947 */ /* 0x000fea0003800000 */
[----:B-1----:R-:W1:Y:S01]  /*06e0*/  S2UR UR4, SR_CgaCtaId ;  /* 0x00000000000479c3 */ /* 0x002e620000008800 */
        /* <DEDUP_REMOVED lines=12> */
[----:B-1----:R2:W1:Y:S01]  /*07b0*/  SYNCS.EXCH.64 URZ, [UR4+0x40], UR8 ;  /* 0x0000400804ff75b2 */ /* 0x0024620008000100 */
[----:B------:R2:W1:Y:S01]  /*07c0*/  SYNCS.EXCH.64 URZ, [UR4+0x58], UR6 ;  /* 0x0000580604ff75b2 */ /* 0x0004620008000100 */
[----:B------:R2:W1:Y:S01]  /*07d0*/  SYNCS.EXCH.64 URZ, [UR4+0x48], UR8 ;  /* 0x0000480804ff75b2 */ /* 0x0004620008000100 */
[----:B------:R2:W1:Y:S01]  /*07e0*/  SYNCS.EXCH.64 URZ, [UR4+0x60], UR6 ;  /* 0x0000600604ff75b2 */ /* 0x0004620008000100 */
[----:B------:R2:W1:Y:S01]  /*07f0*/  SYNCS.EXCH.64 URZ, [UR4+0x50], UR8 ;  /* 0x0000500804ff75b2 */ /* 0x0004620008000100 */
[----:B------:R2:W1:Y:S02]  /*0800*/  SYNCS.EXCH.64 URZ, [UR4+0x68], UR6 ;  /* 0x0000680604ff75b2 */ /* 0x0004640008000100 */
[----:B--2---:R-:W-:Y:S01]  /*0810*/  NOP ;  /* 0x0000000000007918 */ /* 0x004fe20000000000 */
.L_x_10:
[----:B------:R-:W2:Y:S01]  /*0820*/  SHFL.IDX PT, R2, R85, RZ, 0x1f ;  /* 0x00001fff55027589 */ /* 0x000ea200000e0000 */
[----:B------:R-:W-:Y:S01]  /*0830*/  NOP ;  /* 0x0000000000007918 */ /* 0x000fe20000000000 */
[----:B--2---:R-:W-:-:S13]  /*0840*/  ISETP.NE.AND P0, PT, R2, 0x3, PT ;  /* 0x000000030200780c */ /* 0x004fda0003f05270 */
[----:B------:R-:W-:Y:S05]  /*0850*/  @P0 BRA `(.L_x_11) ;  /* 0x0000000000300947 */ /* 0x000fea0003800000 */
[----:B-1----:R-:W1:Y:S01]  /*0860*/  S2UR UR6, SR_CgaCtaId ;  /* 0x00000000000679c3 */ /* 0x002e620000008800 */
[----:B------:R-:W-:Y:S01]  /*0870*/  UMOV UR4, 0x400 ;  /* 0x0000040000047882 */ /* 0x000fe20000000000 */
[----:B------:R-:W-:Y:S01]  /*0880*/  UMOV UR5, 0x20 ;  /* 0x0000002000057882 */ /* 0x000fe20000000000 */
[----:B------:R-:W-:Y:S01]  /*0890*/  ELECT P0, URZ, PT ;  /* 0x0000000000ff782f */ /* 0x000fe20003800000 */
[----:B-1----:R-:W-:Y:S02]  /*08a0*/  ULEA UR6, UR6, UR4, 0x18 ;  /* 0x0000000406067291 */ /* 0x002fe4000f8ec0ff */
[----:B------:R-:W-:-:S04]  /*08b0*/  UIADD3 UR4, UPT, UPT, -UR5, 0x100000, URZ ;  /* 0x0010000005047890 */ /* 0x000fc8000fffe1ff */
[----:B------:R-:W-:Y:S02]  /*08c0*/  USHF.L.U32 UR5, UR4, 0xb, URZ ;  /* 0x0000000b04057899 */ /* 0x000fe400080006ff */
[----:B------:R-:W-:Y:S01]  /*08d0*/  USHF.L.U32 UR4, UR4, 0x1, URZ ;  /* 0x0000000104047899 */ /* 0x000fe200080006ff */
[----:B------:R-:W1:Y:S11]  /*08e0*/  FENCE.VIEW.ASYNC.S ;  /* 0x00000000000073c6 */ /* 0x000e760000000000 */
[----:B-1----:R2:W1:Y:S01]  /*08f0*/  SYNCS.EXCH.64 URZ, [UR6+0x70], UR4 ;  /* 0x0000700406ff75b2 */ /* 0x0024620008000100 */
[----:B------:R2:W1:Y:S02]  /*0900*/  SYNCS.EXCH.64 URZ, [UR6+0x78], UR4 ;  /* 0x0000780406ff75b2 */ /* 0x0004640008000100 */
[----:B--2---:R-:W-:Y:S01]  /*0910*/  NOP ;  /* 0x0000000000007918 */ /* 0x004fe20000000000 */
.L_x_11:
[----:B------:R-:W2:Y:S01]  /*0920*/  SHFL.IDX PT, R2, R85, RZ, 0x1f ;  /* 0x00001fff55027589 */ /* 0x000ea200000e0000 */
[----:B------:R-:W-:Y:S01]  /*0930*/  NOP ;  /* 0x0000000000007918 */ /* 0x000fe20000000000 */
[----:B--2---:R-:W-:-:S13]  /*0940*/  ISETP.NE.AND P0, PT, R2, 0x4, PT ;  /* 0x000000040200780c */ /* 0x004fda0003f05270 */
[----:B------:R-:W-:Y:S05]  /*0950*/  @P0 BRA `(.L_x_12) ;  /* 0x00000000004c0947 */ /* 0x000fea0003800000 */
[----:B-1----:R-:W1:Y:S01]  /*0960*/  S2UR UR6, SR_CgaCtaId ;  /* 0x00000000000679c3 */ /* 0x002e620000008800 */
[----:B------:R-:W-:Y:S01]  /*0970*/  UMOV UR4, 0x720 ;  /* 0x0000072000047882 */ /* 0x000fe20000000000 */
[----:B------:R-:W-:Y:S01]  /*0980*/  UMOV UR5, 0x400 ;  /* 0x0000040000057882 */ /* 0x000fe20000000000 */
[----:B------:R-:W-:Y:S01]  /*0990*/  USEL UR4, UR4, 0x620, UP3 ;  /* 0x0000062004047887 */ /* 0x000fe20009800000 */
[----:B------:R-:W-:Y:S01]  /*09a0*/  UMOV UR8, 0x1 ;  /* 0x0000000100087882 */ /* 0x000fe20000000000 */
[----:B------:R-:W-:Y:S01]  /*09b0*/  ELECT P0, URZ, PT ;  /* 0x0000000000ff782f */ /* 0x000fe20003800000 */
[----:B------:R-:W-:-:S04]  /*09c0*/  UIADD3 UR8, UPT, UPT, -UR8, 0x100000, URZ ;  /* 0x0010000008087890 */ /* 0x000fc8000fffe1ff */
[----:B------:R-:W-:Y:S02]  /*09d0*/  USHF.L.U32 UR9, UR8, 0xb, URZ ;  /* 0x0000000b08097899 */ /* 0x000fe400080006ff */
[----:B------:R-:W-:Y:S02]  /*09e0*/  USHF.L.U32 UR8, UR8, 0x1, URZ ;  /* 0x0000000108087899 */ /* 0x000fe400080006ff */
[----:B-1----:R-:W-:Y:S02]  /*09f0*/  ULEA UR6, UR6, UR5, 0x18 ;  /* 0x0000000506067291 */ /* 0x002fe4000f8ec0ff */
[----:B------:R-:W-:-:S04]  /*0a00*/  UIADD3 UR4, UPT, UPT, -UR4, 0x100000, URZ ;  /* 0x0010000004047890 */ /* 0x000fc8000fffe1ff */
[----:B------:R-:W-:Y:S02]  /*0a10*/  USHF.L.U32 UR5, UR4, 0xb, URZ ;  /* 0x0000000b04057899 */ /* 0x000fe400080006ff */
[----:B------:R-:W-:Y:S01]  /*0a20*/  USHF.L.U32 UR4, UR4, 0x1, URZ ;  /* 0x0000000104047899 */ /* 0x000fe200080006ff */
[----:B------:R-:W1:Y:S03]  /*0a30*/  FENCE.VIEW.ASYNC.S ;  /* 0x00000000000073c6 */ /* 0x000e660000000000 */
[----:B-1----:R2:W1:Y:S08]  /*0a40*/  SYNCS.EXCH.64 URZ, [UR6+0x80], UR8 ;  /* 0x0000800806ff75b2 */ /* 0x0024700008000100 */
[----:B------:R2:W1:Y:S01]  /*0a50*/  SYNCS.EXCH.64 URZ, [UR6+0x90], UR4 ;  /* 0x0000900406ff75b2 */ /* 0x0004620008000100 */
[----:B------:R2:W1:Y:S01]  /*0a60*/  SYNCS.EXCH.64 URZ, [UR6+0x88], UR8 ;  /* 0x0000880806ff75b2 */ /* 0x0004620008000100 */
[----:B------:R2:W1:Y:S02]  /*0a70*/  SYNCS.EXCH.64 URZ, [UR6+0x98], UR4 ;  /* 0x0000980406ff75b2 */ /* 0x0004640008000100 */
[----:B--2---:R-:W-:Y:S01]  /*0a80*/  NOP ;  /* 0x0000000000007918 */ /* 0x004fe20000000000 */
.L_x_12:
        /* <DEDUP_REMOVED lines=22> */
[----:B------:R2:W1:Y:S01]  /*0bf0*/  SYNCS.EXCH.64 URZ, [UR4+0xd0], UR6 ;  /* 0x0000d00604ff75b2 */ /* 0x0004620008000100 */
[----:B------:R2:W1:Y:S01]  /*0c00*/  SYNCS.EXCH.64 URZ, [UR4+0xb8], UR8 ;  /* 0x0000b80804ff75b2 */ /* 0x0004620008000100 */
[----:B------:R2:W1:Y:S02]  /*0c10*/  SYNCS.EXCH.64 URZ, [UR4+0xd8], UR6 ;  /* 0x0000d80604ff75b2 */ /* 0x0004640008000100 */
[----:B--2---:R-:W-:Y:S01]  /*0c20*/  NOP ;  /* 0x0000000000007918 */ /* 0x004fe20000000000 */
.L_x_13:
[----:B------:R-:W2:Y:S01]  /*0c30*/  SHFL.IDX PT, R2, R85, RZ, 0x1f ;  /* 0x00001fff55027589 */ /* 0x000ea200000e0000 */
[----:B------:R-:W1:Y:S01]  /*0c40*/  S2UR UR54, SR_CgaCtaId ;  /* 0x00000000003679c3 */ /* 0x000e620000008800 */
[----:B------:R-:W-:Y:S01]  /*0c50*/  NOP ;  /* 0x0000000000007918 */ /* 0x000fe20000000000 */
[----:B--2---:R-:W-:-:S13]  /*0c60*/  ISETP.NE.AND P0, PT, R2, 0x3, PT ;  /* 0x000000030200780c */ /* 0x004fda0003f05270 */
[----:B-1----:R-:W-:Y:S05]  /*0c70*/  @P0 BRA `(.L_x_14) ;  /* 0x0000000000340947 */ /* 0x002fea0003800000 */
[----:B------:R-:W-:Y:S01]  /*0c80*/  UMOV UR4, 0x400 ;  /* 0x0000040000047882 */ /* 0x000fe20000000000 */
[----:B------:R-:W-:Y:S01]  /*0c90*/  UMOV UR6, 0x20 ;  /* 0x0000002000067882 */ /* 0x000fe20000000000 */
[----:B------:R-:W-:Y:S02]  /*0ca0*/  ULEA UR4, UR54, UR4, 0x18 ;  /* 0x0000000436047291 */ /* 0x000fe4000f8ec0ff */
[----:B------:R-:W-:-:S04]  /*0cb0*/  UIADD3 UR6, UPT, UPT, -UR6, 0x100000, URZ ;  /* 0x0010000006067890 */ /* 0x000fc8000fffe1ff */
[----:B------:R-:W-:Y:S02]  /*0cc0*/  USHF.L.U32 UR7, UR6, 0xb, URZ ;  /* 0x0000000b06077899 */ /* 0x000fe400080006ff */
[----:B------:R-:W-:Y:S01]  /*0cd0*/  USHF.L.U32 UR6, UR6, 0x1, URZ ;  /* 0x0000000106067899 */ /* 0x000fe200080006ff */
[----:B------:R-:W-:Y:S01]  /*0ce0*/  ELECT P0, URZ, PT ;  /* 0x0000000000ff782f */ /* 0x000fe20003800000 */
[----:B------:R-:W1:Y:S10]  /*0cf0*/  FENCE.VIEW.ASYNC.S ;  /* 0x00000000000073c6 */ /* 0x000e740000000000 */
[----:B-1----:R1:W2:Y:S01]  /*0d00*/  SYNCS.EXCH.64 URZ, [UR4+0xe0], UR6 ;  /* 0x0000e00604ff75b2 */ /* 0x0022a20008000100 */
[----:B------:R1:W1:Y:S01]  /*0d10*/  SYNCS.EXCH.64 URZ, [UR4+0xf0], UR6 ;  /* 0x0000f00604ff75b2 */ /* 0x0002620008000100 */
[----:B------:R1:W1:Y:S01]  /*0d20*/  SYNCS.EXCH.64 URZ, [UR4+0xe8], UR6 ;  /* 0x0000e80604ff75b2 */ /* 0x0002620008000100 */
[----:B------:R1:W1:Y:S01]  /*0d30*/  SYNCS.EXCH.64 URZ, [UR4+0xf8], UR6 ;  /* 0x0000f80604ff75b2 */ /* 0x0002620008000100 */
[----:B------:R-:W-:Y:S01]  /*0d40*/  NOP ;  /* 0x0000000000007918 */ /* 0x000fe20000000000 */
.L_x_14:
[----:B-1----:R-:W1:Y:S01]  /*0d50*/  LDCU UR4, c[0x0][0x36c] ;  /* 0x00006d80ff0477ac */ /* 0x002e620008000800 */
[----:B------:R-:W-:Y:S01]  /*0d60*/  ISETP.NE.OR P3, PT, R0, 0x2, !P3 ;  /* 0x000000020000780c */ /* 0x000fe20005f65670 */
[----:B------:R-:W-:Y:S01]  /*0d70*/  NOP ;  /* 0x0000000000007918 */ /* 0x000fe20000000000 */
[----:B------:R-:W-:Y:S01]  /*0d80*/  LOP3.LUT R0, R91, 0x1f, RZ, 0xc0, !PT ;  /* 0x0000001f5b007812 */ /* 0x000fe200078ec0ff */
[----:B------:R-:W-:Y:S02]  /*0d90*/  UISETP.NE.AND UP4, UPT, UR22, URZ, UPT ;  /* 0x000000ff1600728c */ /* 0x000fe4000bf85270 */
[----:B-1----:R-:W-:-:S09]  /*0da0*/  UISETP.EQ.U32.AND UP5, UPT, UR4, 0x1, UPT ;  /* 0x000000010400788c */ /* 0x002fd2000bfa2070 */
[----:B------:R-:W-:Y:S05]  /*0db0*/  BRA.U !UP5, `(.L_x_15) ;  /* 0x000000010d087547 */ /* 0x000fea000b800000 */
[----:B--234-:R-:W-:Y:S01]  /*0dc0*/  UCGABAR_ARV ;  /* 0x00000000000079c7 */ /* 0x01cfe20008000000 */
[----:B------:R-:W-:Y:S05]  /*0dd0*/  BRA `(.L_x_16) ;  /* 0x0000000000047947 */ /* 0x000fea0003800000 */
.L_x_15:
[----:B--234-:R-:W-:Y:S01]  /*0de0*/  NOP ;  /* 0x0000000000007918 */ /* 0x01cfe20000000000 */
.L_x_16:
[----:B------:R-:W1:Y:S01]  /*0df0*/  S2UR UR7, SR_CTAID.X ;  /* 0x00000000000779c3 */ /* 0x000e620000002500 */
[----:B------:R-:W-:-:S05]  /*0e00*/  CS2R.32 R87, SR_CgaSize ;  /* 0x0000000000577805 */ /* 0x000fca0000008a00 */
[----:B------:R-:W-:-:S05]  /*0e10*/  IMAD R87, R87, -0xa0, RZ ;  /* 0xffffff6057577824 */ /* 0x000fca00078e02ff */
[----:B------:R-:W-:-:S14]  /*0e20*/  R2UR UR5, R87 ;  /* 0x00000000570572ca */ /* 0x000fdc00000e0000 */
[----:B------:R-:W2:Y:S01]  /*0e30*/  LDCU UR5, c[0x0][UR5+0x2b0] ;  /* 0x00005600050577ac */ /* 0x000ea20008000800 */
[----:B------:R-:W-:-:S05]  /*0e40*/  CS2R.32 R87, SR_CgaSize ;  /* 0x0000000000577805 */ /* 0x000fca0000008a00 */
[----:B------:R-:W-:-:S05]  /*0e50*/  IMAD R87, R87, -0xa0, RZ ;  /* 0xffffff6057577824 */ /* 0x000fca00078e02ff */
[----:B------:R-:W-:-:S14]  /*0e60*/  R2UR UR4, R87 ;  /* 0x00000000570472ca */ /* 0x000fdc00000e0000 */
[----:B------:R-:W3:Y:S01]  /*0e70*/  LDCU UR4, c[0x0][UR4+0x2b4] ;  /* 0x00005680040477ac */ /* 0x000ee20008000800 */
[----:B------:R-:W4:Y:S01]  /*0e80*/  S2UR UR8, SR_CTAID.Y ;  /* 0x00000000000879c3 */ /* 0x000f220000002600 */
[----:B------:R-:W-:-:S05]  /*0e90*/  CS2R.32 R87, SR_CgaSize ;  /* 0x0000000000577805 */ /* 0x000fca0000008a00 */
[----:B------:R-:W-:-:S05]  /*0ea0*/  IMAD R87, R87, -0xa0, RZ ;  /* 0xffffff6057577824 */ /* 0x000fca00078e02ff */
[----:B------:R-:W-:-:S14]  /*0eb0*/  R2UR UR9, R87 ;  /* 0x00000000570972ca */ /* 0x000fdc00000e0000 */
[----:B------:R-:W3:Y:S01]  /*0ec0*/  LDCU UR9, c[0x0][UR9+0x2a0] ;  /* 0x00005400090977ac */ /* 0x000ee20008000800 */
[----:B------:R-:W-:-:S05]  /*0ed0*/  CS2R.32 R87, SR_CgaSize ;  /* 0x0000000000577805 */ /* 0x000fca0000008a00 */
[----:B------:R-:W-:-:S05]  /*0ee0*/  IMAD R87, R87, -0xa0, RZ ;  /* 0xffffff6057577824 */ /* 0x000fca00078e02ff */
[----:B------:R-:W-:-:S14]  /*0ef0*/  R2UR UR10, R87 ;  /* 0x00000000570a72ca */ /* 0x000fdc00000e0000 */
[----:B------:R-:W3:Y:S01]  /*0f00*/  LDCU UR10, c[0x0][UR10+0x2a4] ;  /* 0x000054800a0a77ac */ /* 0x000ee20008000800 */
[----:B------:R-:W3:Y:S01]  /*0f10*/  S2UR UR36, SR_CTAID.Z ;  /* 0x00000000002479c3 */ /* 0x000ee20000002700 */
[----:B------:R-:W3:Y:S01]  /*0f20*/  LDCU UR23, c[0x0][0xb24] ;  /* 0x00016480ff1777ac */ /* 0x000ee20008000800 */
[----:B------:R-:W3:Y:S01]  /*0f30*/  LDCU UR42, c[0x0][0xb24] ;  /* 0x00016480ff2a77ac */ /* 0x000ee20008000800 */
[----:B-1----:R-:W-:Y:S01]  /*0f40*/  I2FP.F32.U32 R3, UR7 ;  /* 0x0000000700037c45 */ /* 0x002fe20008201000 */
[----:B------:R-:W1:Y:S04]  /*0f50*/  LDCU UR27, c[0x0][0xb30] ;  /* 0x00016600ff1b77ac */ /* 0x000e680008000800 */
[----:B--2---:R-:W-:Y:S01]  /*0f60*/  FMUL R3, R3, UR5 ;  /* 0x0000000503037c20 */ /* 0x004fe20008400000 */
[----:B------:R-:W-:Y:S01]  /*0f70*/  USHF.L.U32 UR29, UR54, 0xa, URZ ;  /* 0x0000000a361d7899 */ /* 0x000fe200080006ff */
[----:B----4-:R-:W-:Y:S01]  /*0f80*/  I2FP.F32.U32 R2, UR8 ;  /* 0x0000000800027c45 */ /* 0x010fe20008201000 */
[----:B------:R-:W-:Y:S01]  /*0f90*/  UMOV UR25, UR7 ;  /* 0x0000000700197c82 */ /* 0x000fe20008000000 */
[----:B------:R-:W-:-:S02]  /*0fa0*/  UMOV UR26, UR8 ;  /* 0x00000008001a7c82 */ /* 0x000fc40008000000 */
[----:B------:R-:W2:Y:S01]  /*0fb0*/  F2I.U32.TRUNC.NTZ R3, R3 ;  /* 0x0000000300037305 */ /* 0x000ea2000020f000 */
[----:B---3--:R-:W-:Y:S01]  /*0fc0*/  UISETP.GE.AND UP2, UPT, UR23, 0x1, UPT ;  /* 0x000000011700788c */ /* 0x008fe2000bf46270 */
[----:B------:R-:W-:-:S06]  /*0fd0*/  FMUL R2, R2, UR4 ;  /* 0x0000000402027c20 */ /* 0x000fcc0008400000 */
[----:B------:R-:W3:Y:S01]  /*0fe0*/  F2I.U32.TRUNC.NTZ R2, R2 ;  /* 0x0000000200027305 */ /* 0x000ee2000020f000 */
[----:B--2---:R-:W-:Y:S02]  /*0ff0*/  R2UR UR4, R3 ;  /* 0x00000000030472ca */ /* 0x004fe400000e0000 */
[----:B---3--:R-:W-:Y:S02]  /*1000*/  R2UR UR6, R2 ;  /* 0x00000000020672ca */ /* 0x008fe400000e0000 */
[----:B------:R-:W-:-:S09]  /*1010*/  PRMT R2, RZ, 0x7610, R2 ;  /* 0x00007610ff027816 */ /* 0x000fd20000000002 */
[----:B------:R-:W-:-:S04]  /*1020*/  UIADD3 UR5, UPT, UPT, -UR4, URZ, URZ ;  /* 0x000000ff04057290 */ /* 0x000fc8000fffe1ff */
[----:B------:R-:W-:Y:S02]  /*1030*/  UIMAD UR5, UR9, UR5, UR7 ;  /* 0x00000005090572a4 */ /* 0x000fe4000f8e0207 */
[----:B------:R-:W-:-:S04]  /*1040*/  UIADD3 UR4, UPT, UPT, -UR6, URZ, URZ ;  /* 0x000000ff06047290 */ /* 0x000fc8000fffe1ff */
[----:B------:R-:W-:Y:S01]  /*1050*/  IMAD.U32 R87, RZ, RZ, UR5 ;  /* 0x00000005ff577e24 */ /* 0x000fe2000f8e00ff */
[----:B------:R-:W-:-:S06]  /*1060*/  UIMAD UR4, UR10, UR4, UR8 ;  /* 0x000000040a0472a4 */ /* 0x000fcc000f8e0208 */
[----:B------:R-:W-:Y:S01]  /*1070*/  IMAD.U32 R86, RZ, RZ, UR4 ;  /* 0x00000004ff567e24 */ /* 0x000fe2000f8e00ff */
[----:B-1----:R-:W-:Y:S06]  /*1080*/  BRA.U UP4, `(.L_x_17) ;  /* 0x0000000104807547 */ /* 0x002fec000b800000 */
[----:B------:R-:W-:Y:S02]  /*1090*/  R2UR UR9, R86 ;  /* 0x00000000560972ca */ /* 0x000fe400000e0000 */
[----:B------:R-:W-:-:S11]  /*10a0*/  R2UR UR8, R87 ;  /* 0x00000000570872ca */ /* 0x000fd600000e0000 */
[----:B------:R-:W-:Y:S02]  /*10b0*/  UISETP.NE.AND UP0, UPT, UR9, 0x1, UPT ;  /* 0x000000010900788c */ /* 0x000fe4000bf05270 */
[----:B------:R-:W-:Y:S02]  /*10c0*/  UISETP.NE.AND UP1, UPT, UR9, 0x2, UPT ;  /* 0x000000020900788c */ /* 0x000fe4000bf25270 */
[----:B------:R-:W-:Y:S02]  /*10d0*/  USEL UR5, URZ, 0x2, UP0 ;  /* 0x00000002ff057887 */ /* 0x000fe40008000000 */
[----:B------:R-:W-:Y:S02]  /*10e0*/  UISETP.NE.AND UP0, UPT, UR9, 0x3, UPT ;  /* 0x000000030900788c */ /* 0x000fe4000bf05270 */
[----:B------:R-:W-:Y:S02]  /*10f0*/  USEL UR4, URZ, 0x4, UP1 ;  /* 0x00000004ff047887 */ /* 0x000fe40008800000 */
[----:B------:R-:W-:-:S02]  /*1100*/  UISETP.NE.AND UP1, UPT, UR9, 0x4, UPT ;  /* 0x000000040900788c */ /* 0x000fc4000bf25270 */
[----:B------:R-:W-:Y:S02]  /*1110*/  USEL UR7, URZ, 0x8, UP0 ;  /* 0x00000008ff077887 */ /* 0x000fe40008000000 */
[----:B------:R-:W-:Y:S02]  /*1120*/  UISETP.NE.AND UP0, UPT, UR9, 0x5, UPT ;  /* 0x000000050900788c */ /* 0x000fe4000bf05270 */
[----:B------:R-:W-:Y:S02]  /*1130*/  USEL UR6, URZ, 0x10, UP1 ;  /* 0x00000010ff067887 */ /* 0x000fe40008800000 */
[----:B------:R-:W-:Y:S02]  /*1140*/  UISETP.NE.AND UP1, UPT, UR9, 0x6, UPT ;  /* 0x000000060900788c */ /* 0x000fe4000bf25270 */
[----:B------:R-:W-:Y:S02]  /*1150*/  USEL UR11, URZ, 0x20, UP0 ;  /* 0x00000020ff0b7887 */ /* 0x000fe40008000000 */
[----:B------:R-:W-:-:S02]  /*1160*/  UISETP.NE.AND UP0, UPT, UR9, 0x7, UPT ;  /* 0x000000070900788c */ /* 0x000fc4000bf05270 */
[----:B------:R-:W-:Y:S02]  /*1170*/  USEL UR12, URZ, 0x40, UP1 ;  /* 0x00000040ff0c7887 */ /* 0x000fe40008800000 */
[----:B------:R-:W-:Y:S02]  /*1180*/  UISETP.NE.AND UP1, UPT, UR9, URZ, UPT ;  /* 0x000000ff0900728c */ /* 0x000fe4000bf25270 */
[----:B------:R-:W-:Y:S02]  /*1190*/  USEL UR13, URZ, 0x80, UP0 ;  /* 0x00000080ff0d7887 */ /* 0x000fe40008000000 */
[----:B------:R-:W-:Y:S02]  /*11a0*/  UISETP.NE.AND UP0, UPT, UR8, URZ, UPT ;  /* 0x000000ff0800728c */ /* 0x000fe4000bf05270 */
[----:B------:R-:W-:Y:S02]  /*11b0*/  UISETP.EQ.OR UP1, UPT, UR8, URZ, !UP1 ;  /* 0x000000ff0800728c */ /* 0x000fe4000cf22670 */
[----:B------:R-:W-:-:S02]  /*11c0*/  USEL UR9, UR5, 0x2, UP0 ;  /* 0x0000000205097887 */ /* 0x000fc40008000000 */
[----:B------:R-:W-:Y:S02]  /*11d0*/  USEL UR4, UR4, 0x4, UP0 ;  /* 0x0000000404047887 */ /* 0x000fe40008000000 */
[----:B------:R-:W-:Y:S02]  /*11e0*/  USEL UR5, URZ, 0x1, !UP1 ;  /* 0x00000001ff057887 */ /* 0x000fe4000c800000 */
[----:B------:R-:W-:Y:S02]  /*11f0*/  USEL UR10, UR7, 0x8, UP0 ;  /* 0x00000008070a7887 */ /* 0x000fe40008000000 */
[----:B------:R-:W-:Y:S02]  /*1200*/  USEL UR8, UR6, 0x10, UP0 ;  /* 0x0000001006087887 */ /* 0x000fe40008000000 */
[----:B------:R-:W-:Y:S02]  /*1210*/  UIADD3 UR4, UPT, UPT, UR4, UR9, UR5 ;  /* 0x0000000904047290 */ /* 0x000fe4000fffe005 */
[----:B------:R-:W-:-:S02]  /*1220*/  USEL UR7, UR11, 0x20, UP0 ;  /* 0x000000200b077887 */ /* 0x000fc40008000000 */
[----:B------:R-:W-:Y:S02]  /*1230*/  USEL UR6, UR12, 0x40, UP0 ;  /* 0x000000400c067887 */ /* 0x000fe40008000000 */
[----:B------:R-:W-:Y:S02]  /*1240*/  UIADD3 UR4, UPT, UPT, UR8, UR10, UR4 ;  /* 0x0000000a08047290 */ /* 0x000fe4000fffe004 */
[----:B------:R-:W-:Y:S02]  /*1250*/  USEL UR5, UR13, 0x80, UP0 ;  /* 0x000000800d057887 */ /* 0x000fe40008000000 */
[----:B------:R-:W-:-:S04]  /*1260*/  UIADD3 UR4, UPT, UPT, UR6, UR7, UR4 ;  /* 0x0000000706047290 */ /* 0x000fc8000fffe004 */
[----:B------:R-:W-:-:S06]  /*1270*/  UIADD3 UR4, UPT, UPT, UR4, UR5, URZ ;  /* 0x0000000504047290 */ /* 0x000fcc000fffe0ff */
[----:B------:R-:W-:Y:S02]  /*1280*/  IMAD.U32 R2, RZ, RZ, UR4 ;  /* 0x00000004ff027e24 */ /* 0x000fe4000f8e00ff */
.L_x_17:
[----:B------:R-:W-:Y:S05]  /*1290*/  BRA.U !UP2, `(.L_x_18) ;  /* 0x000000010ad47547 */ /* 0x000fea000b800000 */
[----:B------:R-:W1:Y:S01]  /*12a0*/  LDCU.128 UR12, c[0x0][0xb10] ;  /* 0x00016200ff0c77ac */ /* 0x000e620008000c00 */
[----:B------:R-:W2:Y:S01]  /*12b0*/  LDCU UR6, c[0x0][0x370] ;  /* 0x00006e00ff0677ac */ /* 0x000ea20008000800 */
[----:B------:R-:W3:Y:S01]  /*12c0*/  LDCU UR5, c[0x0][0x374] ;  /* 0x00006e80ff0577ac */ /* 0x000ee20008000800 */
[----:B------:R-:W4:Y:S01]  /*12d0*/  LDCU UR24, c[0x0][0xb0c] ;  /* 0x00016180ff1877ac */ /* 0x000f220008000800 */
[----:B------:R-:W4:Y:S01]  /*12e0*/  LDCU UR4, c[0x0][0xb20] ;  /* 0x00016400ff0477ac */ /* 0x000f220008000800 */
[----:B------:R-:W4:Y:S01]  /*12f0*/  LDCU.64 UR8, c[0x0][0xb28] ;  /* 0x00016500ff0877ac */ /* 0x000f220008000a00 */
[----:B-1----:R-:W-:Y:S02]  /*1300*/  UISETP.NE.AND UP0, UPT, UR14, 0x1, UPT ;  /* 0x000000010e00788c */ /* 0x002fe4000bf05270 */
[----:B---3--:R-:W-:Y:S02]  /*1310*/  UIMAD.WIDE.U32 UR10, UR5, UR15, URZ ;  /* 0x0000000f050a72a5 */ /* 0x008fe4000f8e00ff */
[----:B--2---:R-:W-:-:S02]  /*1320*/  UIMAD.WIDE.U32 UR18, UR6, UR12, URZ ;  /* 0x0000000c061272a5 */ /* 0x004fc4000f8e00ff */
[----:B----4-:R-:W-:Y:S02]  /*1330*/  UISETP.NE.AND UP1, UPT, UR24, 0x1, UPT ;  /* 0x000000011800788c */ /* 0x010fe4000bf25270 */
[----:B------:R-:W-:Y:S01]  /*1340*/  UISETP.NE.AND UP2, UPT, UR23, 0x1, UPT ;  /* 0x000000011700788c */ /* 0x000fe2000bf45270 */
[----:B------:R-:W-:Y:S02]  /*1350*/  UMOV UR10, UR11 ;  /* 0x0000000b000a7c82 */ /* 0x000fe40008000000 */
[----:B------:R-:W-:Y:S01]  /*1360*/  UMOV UR18, UR19 ;  /* 0x0000001300127c82 */ /* 0x000fe20008000000 */
[----:B------:R-:W-:Y:S02]  /*1370*/  @UP0 USHF.R.U32.HI UR5, URZ, UR4, UR10 ;  /* 0x00000004ff050299 */ /* 0x000fe4000801160a */
[----:B------:R-:W-:Y:S02]  /*1380*/  UIMAD.WIDE.U32 UR20, UR26, UR15, URZ ;  /* 0x0000000f1a1472a5 */ /* 0x000fe4000f8e00ff */
[----:B------:R-:W-:-:S02]  /*1390*/  UIMAD.WIDE.U32 UR10, UR5, UR8, URZ ;  /* 0x00000008050a72a5 */ /* 0x000fc4000f8e00ff */
[----:B------:R-:W-:Y:S02]  /*13a0*/  @UP1 USHF.R.U32.HI UR6, URZ, UR13, UR18 ;  /* 0x0000000dff061299 */ /* 0x000fe40008011612 */
[----:B------:R-:W-:Y:S02]  /*13b0*/  UIMAD.WIDE.U32 UR16, UR25, UR12, URZ ;  /* 0x0000000c191072a5 */ /* 0x000fe4000f8e00ff */
[----:B------:R-:W-:Y:S01]  /*13c0*/  UIMAD.WIDE.U32 UR18, UR6, UR8, URZ ;  /* 0x00000008061272a5 */ /* 0x000fe2000f8e00ff */
[----:B------:R-:W-:Y:S01]  /*13d0*/  UMOV UR20, UR21 ;  /* 0x0000001500147c82 */ /* 0x000fe20008000000 */
[----:B------:R-:W-:Y:S01]  /*13e0*/  UMOV UR10, UR11 ;  /* 0x0000000b000a7c82 */ /* 0x000fe20008000000 */
[----:B------:R-:W-:Y:S02]  /*13f0*/  USHF.R.U32.HI UR20, URZ, UR4, UR20 ;  /* 0x00000004ff147299 */ /* 0x000fe40008011614 */
[----:B------:R-:W-:Y:S02]  /*1400*/  @UP2 USHF.R.U32.HI UR5, URZ, UR9, UR10 ;  /* 0x00000009ff052299 */ /* 0x000fe4000801160a */
[----:B------:R-:W-:Y:S01]  /*1410*/  UMOV UR7, UR19 ;  /* 0x0000001300077c82 */ /* 0x000fe20008000000 */
[----:B------:R-:W-:Y:S01]  /*1420*/  UMOV UR16, UR17 ;  /* 0x0000001100107c82 */ /* 0x000fe20008000000 */
[----:B------:R-:W-:-:S02]  /*1430*/  @UP2 USHF.R.U32.HI UR6, URZ, UR9, UR7 ;  /* 0x00000009ff062299 */ /* 0x000fc40008011607 */
[----:B------:R-:W-:Y:S02]  /*1440*/  USHF.R.U32.HI UR13, URZ, UR13, UR16 ;  /* 0x0000000dff0d7299 */ /* 0x000fe40008011610 */
[----:B------:R-:W-:Y:S02]  /*1450*/  USEL UR4, UR26, UR20, !UP0 ;  /* 0x000000141a047287 */ /* 0x000fe4000c000000 */
[----:B------:R-:W-:Y:S02]  /*1460*/  UIMAD UR7, UR5, UR23, URZ ;  /* 0x00000017050772a4 */ /* 0x000fe4000f8e02ff */
[----:B------:R-:W-:Y:S02]  /*1470*/  USEL UR5, UR25, UR13, !UP1 ;  /* 0x0000000d19057287 */ /* 0x000fe4000c800000 */
[----:B------:R-:W-:Y:S02]  /*1480*/  UIMAD UR12, UR6, UR23, URZ ;  /* 0x00000017060c72a4 */ /* 0x000fe4000f8e02ff */
[----:B------:R-:W-:-:S02]  /*1490*/  UISETP.GE.AND UP0, UPT, UR4, UR7, UPT ;  /* 0x000000070400728c */ /* 0x000fc4000bf06270 */
[----:B------:R-:W-:Y:S02]  /*14a0*/  UIMAD.WIDE.U32 UR10, UR4, UR8, URZ ;  /* 0x00000008040a72a5 */ /* 0x000fe4000f8e00ff */
[----:B------:R-:W-:Y:S02]  /*14b0*/  UISETP.GE.OR UP0, UPT, UR5, UR12, UP0 ;  /* 0x0000000c0500728c */ /* 0x000fe40008706670 */
[----:B------:R-:W-:Y:S02]  /*14c0*/  UIMAD.WIDE.U32 UR12, UR5, UR8, URZ ;  /* 0x00000008050c72a5 */ /* 0x000fe4000f8e00ff */
[----:B------:R-:W-:Y:S01]  /*14d0*/  UIADD3 UR10, UPT, UPT, -UR4, URZ, URZ ;  /* 0x000000ff040a7290 */ /* 0x000fe2000fffe1ff */
[----:B------:R-:W-:Y:S01]  /*14e0*/  UMOV UR8, UR11 ;  /* 0x0000000b00087c82 */ /* 0x000fe20008000000 */
[----:B------:R-:W-:Y:S02]  /*14f0*/  UIADD3 UR11, UPT, UPT, -UR5, URZ, URZ ;  /* 0x000000ff050b7290 */ /* 0x000fe4000fffe1ff */
[----:B------:R-:W-:-:S03]  /*1500*/  USHF.R.U32.HI UR8, URZ, UR9, UR8 ;  /* 0x00000009ff087299 */ /* 0x000fc60008011608 */
[----:B------:R-:W-:Y:S01]  /*1510*/  @!UP0 UMOV UR7, UR13 ;  /* 0x0000000d00078c82 */ /* 0x000fe20008000000 */
[----:B------:R-:W-:Y:S02]  /*1520*/  UIMAD UR26, UR14, UR10, UR26 ;  /* 0x0000000a0e1a72a4 */ /* 0x000fe4000f8e021a */
[----:B------:R-:W-:Y:S02]  /*1530*/  USEL UR8, UR4, UR8, !UP2 ;  /* 0x0000000804087287 */ /* 0x000fe4000d000000 */
[----:B------:R-:W-:Y:S02]  /*1540*/  @!UP0 USHF.R.U32.HI UR7, URZ, UR9, UR7 ;  /* 0x00000009ff078299 */ /* 0x000fe40008011607 */
[----:B------:R-:W-:Y:S02]  /*1550*/  UIADD3 UR9, UPT, UPT, -UR8, URZ, URZ ;  /* 0x000000ff08097290 */ /* 0x000fe4000fffe1ff */
[----:B------:R-:W-:Y:S02]  /*1560*/  @!UP0 USEL UR7, UR5, UR7, !UP2 ;  /* 0x0000000705078287 */ /* 0x000fe4000d000000 */
[----:B------:R-:W-:-:S02]  /*1570*/  UIMAD UR9, UR23, UR9, UR4 ;  /* 0x00000009170972a4 */ /* 0x000fc4000f8e0204 */
[----:B------:R-:W-:Y:S02]  /*1580*/  @!UP0 UIADD3 UR8, UPT, UPT, UR8, -UR7, URZ ;  /* 0x8000000708088290 */ /* 0x000fe4000fffe0ff */
[----:B------:R-:W-:Y:S02]  /*1590*/  @!UP0 UIMAD UR6, UR9, UR6, UR7 ;  /* 0x00000006090682a4 */ /* 0x000fe4000f8e0207 */
[----:B------:R-:W-:Y:S02]  /*15a0*/  @!UP0 UIMAD UR4, UR8, UR23, UR5 ;  /* 0x00000017080482a4 */ /* 0x000fe4000f8e0205 */
[----:B------:R-:W-:Y:S02]  /*15b0*/  UIMAD UR25, UR24, UR11, UR25 ;  /* 0x0000000b181972a4 */ /* 0x000fe4000f8e0219 */
[----:B------:R-:W-:Y:S01]  /*15c0*/  UIMAD UR26, UR4, UR14, UR26 ;  /* 0x0000000e041a72a4 */ /* 0x000fe2000f8e021a */
[----:B------:R-:W-:Y:S02]  /*15d0*/  @!UP0 UMOV UR5, UR6 ;  /* 0x0000000600058c82 */ /* 0x000fe40008000000 */
[----:B------:R-:W-:-:S12]  /*15e0*/  UIMAD UR25, UR5, UR24, UR25 ;  /* 0x00000018051972a4 */ /* 0x000fd8000f8e0219 */
.L_x_18:
[----:B------:R-:W-:Y:S02]  /*15f0*/  UISETP.NE.AND UP1, UPT, UR27, 0x1, UPT ;  /* 0x000000011b00788c */ /* 0x000fe4000bf25270 */
[----:B------:R-:W-:Y:S02]  /*1600*/  UISETP.NE.AND UP0, UPT, UR22, 0x2, UPT ;  /* 0x000000021600788c */ /* 0x000fe4000bf05270 */
[----:B------:R-:W-:-:S05]  /*1610*/  ULOP3.LUT UR29, UR29, 0x1c00, URZ, 0xc0, !UPT ;  /* 0x00001c001d1d7892 */ /* 0x000fca000f8ec0ff */
[----:B------:R-:W-:Y:S07]  /*1620*/  BRA.U UP1, `(.L_x_19) ;  /* 0x0000000101447547 */ /* 0x000fee000b800000 */
[----:B------:R-:W1:Y:S01]  /*1630*/  LDCU.128 UR8, c[0x0][0xb10] ;  /* 0x00016200ff0877ac */ /* 0x000e620008000c00 */
[----:B------:R-:W2:Y:S01]  /*1640*/  LDCU UR12, c[0x0][0xb0c] ;  /* 0x00016180ff0c77ac */ /* 0x000ea20008000800 */
[----:B------:R-:W3:Y:S01]  /*1650*/  LDCU UR13, c[0x0][0xb20] ;  /* 0x00016400ff0d77ac */ /* 0x000ee20008000800 */
[----:B-1----:R-:W-:Y:S02]  /*1660*/  UIMAD.WIDE.U32 UR6, UR25, UR8, URZ ;  /* 0x00000008190672a5 */ /* 0x002fe4000f8e00ff */
[----:B------:R-:W-:Y:S02]  /*1670*/  UIMAD.WIDE.U32 UR4, UR26, UR11, URZ ;  /* 0x0000000b1a0472a5 */ /* 0x000fe4000f8e00ff */
[----:B--2---:R-:W-:Y:S02]  /*1680*/  UISETP.NE.AND UP2, UPT, UR12, 0x1, UPT ;  /* 0x000000010c00788c */ /* 0x004fe4000bf45270 */
[----:B------:R-:W-:Y:S01]  /*1690*/  UISETP.NE.AND UP1, UPT, UR10, 0x1, UPT ;  /* 0x000000010a00788c */ /* 0x000fe2000bf25270 */
[----:B------:R-:W-:-:S02]  /*16a0*/  UMOV UR6, UR7 ;  /* 0x0000000700067c82 */ /* 0x000fc40008000000 */
[----:B------:R-:W-:Y:S01]  /*16b0*/  UMOV UR4, UR5 ;  /* 0x0000000500047c82 */ /* 0x000fe20008000000 */
[----:B------:R-:W-:Y:S02]  /*16c0*/  USHF.R.U32.HI UR6, URZ, UR9, UR6 ;  /* 0x00000009ff067299 */ /* 0x000fe40008011606 */
[----:B---3--:R-:W-:Y:S02]  /*16d0*/  USHF.R.U32.HI UR4, URZ, UR13, UR4 ;  /* 0x0000000dff047299 */ /* 0x008fe40008011604 */
[----:B------:R-:W-:Y:S02]  /*16e0*/  USEL UR5, UR25, UR6, !UP2 ;  /* 0x0000000619057287 */ /* 0x000fe4000d000000 */
[----:B------:R-:W-:-:S04]  /*16f0*/  USEL UR4, UR26, UR4, !UP1 ;  /* 0x000000041a047287 */ /* 0x000fc8000c800000 */
[----:B------:R-:W-:Y:S02]  /*1700*/  UIADD3 UR6, UPT, UPT, UR5, -UR4, URZ ;  /* 0x8000000405067290 */ /* 0x000fe4000fffe0ff */
[----:B------:R-:W-:Y:S02]  /*1710*/  UIADD3 UR4, UPT, UPT, -UR5, UR4, URZ ;  /* 0x0000000405047290 */ /* 0x000fe4000fffe1ff */
[----:B------:R-:W-:Y:S02]  /*1720*/  UIMAD UR26, UR6, UR10, UR26 ;  /* 0x0000000a061a72a4 */ /* 0x000fe4000f8e021a */
[----:B------:R-:W-:-:S12]  /*1730*/  UIMAD UR25, UR4, UR12, UR25 ;  /* 0x0000000c041972a4 */ /* 0x000fd8000f8e0219 */
.L_x_19:
[----:B------:R-:W-:Y:S05]  /*1740*/  BRA.U !UP5, `(.L_x_20) ;  /* 0x000000010d0c7547 */ /* 0x000fea000b800000 */
[----:B------:R-:W-:Y:S01]  /*1750*/  UCGABAR_WAIT ;  /* 0x0000000000007dc7 */ /* 0x000fe20008000000 */
[----:B------:R-:W-:Y:S01]  /*1760*/  CCTL.IVALL ;  /* 0x00000000ff00798f */ /* 0x000fe20002000000 */
[----:B------:R-:W-:Y:S05]  /*1770*/  BRA `(.L_x_21) ;  /* 0x0000000000047947 */ /* 0x000fea0003800000 */
.L_x_20:
[----:B------:R-:W-:Y:S06]  /*1780*/  BAR.SYNC.DEFER_BLOCKING 0x0 ;  /* 0x0000000000007b1d */ /* 0x000fec0000010000 */
.L_x_21:
[----:B------:R-:W-:Y:S05]  /*1790*/  BRA.U UP0, `(.L_x_22) ;  /* 0x00000015002c7547 */ /* 0x000fea000b800000 */
[----:B------:R-:W1:Y:S01]  /*17a0*/  LDCU UR6, c[0x0][0x38c] ;  /* 0x00007180ff0677ac */ /* 0x000e620008000800 */
[----:B------:R-:W-:Y:S01]  /*17b0*/  PLOP3.LUT P1, PT, PT, PT, UP3, 0x80, 0x8 ;  /* 0x000000000008781c */ /* 0x000fe20003f2f038 */
[----:B------:R-:W-:Y:S01]  /*17c0*/  IMAD.MOV.U32 R12, RZ, RZ, 0x1 ;  /* 0x00000001ff0c7424 */ /* 0x000fe200078e00ff */
[----:B------:R-:W-:Y:S01]  /*17d0*/  ISETP.EQ.OR P2, PT, R0, RZ, P3 ;  /* 0x000000ff0000720c */ /* 0x000fe20001f42670 */
[----:B------:R-:W-:Y:S01]  /*17e0*/  UISETP.NE.AND UP1, UPT, UR22, URZ, UPT ;  /* 0x000000ff1600728c */ /* 0x000fe2000bf25270 */
[----:B------:R-:W-:Y:S02]  /*17f0*/  PLOP3.LUT P1, PT, P1, PT, PT, 0x8, 0x80 ;  /* 0x000000000080781c */ /* 0x000fe40000f2e170 */
[----:B------:R-:W-:Y:S01]  /*1800*/  CS2R R10, SRZ ;  /* 0x00000000000a7805 */ /* 0x000fe2000001ff00 */
[----:B------:R-:W-:Y:S01]  /*1810*/  IMAD.MOV.U32 R9, RZ, RZ, RZ ;  /* 0x000000ffff097224 */ /* 0x000fe200078e00ff */
[----:B------:R-:W2:Y:S01]  /*1820*/  LDCU UR45, c[0x0][0x370] ;  /* 0x00006e00ff2d77ac */ /* 0x000ea20008000800 */
[----:B------:R-:W-:Y:S01]  /*1830*/  IMAD.MOV.U32 R8, RZ, RZ, 0x1 ;  /* 0x00000001ff087424 */ /* 0x000fe200078e00ff */
[----:B------:R-:W3:Y:S01]  /*1840*/  LDCU.64 UR40, c[0x0][0x348] ;  /* 0x00006900ff2877ac */ /* 0x000ee20008000a00 */
[----:B------:R-:W-:-:S02]  /*1850*/  USHF.R.U32.HI UR49, URZ, 0x6, UR29 ;  /* 0x00000006ff317899 */ /* 0x000fc4000801161d */
[----:B-1----:R-:W-:Y:S02]  /*1860*/  UIADD3 UR5, UPT, UPT, UR6, 0x7f, URZ ;  /* 0x0000007f06057890 */ /* 0x002fe4000fffe0ff */
[----:B------:R-:W-:Y:S02]  /*1870*/  UIADD3 UR50, UPT, UPT, UR6, 0xfe, URZ ;  /* 0x000000fe06327890 */ /* 0x000fe4000fffe0ff */
[----:B------:R-:W-:Y:S01]  /*1880*/  USHF.R.S32.HI UR4, URZ, 0x1f, UR5 ;  /* 0x0000001fff047899 */ /* 0x000fe20008011405 */
[----:B------:R-:W1:Y:S03]  /*1890*/  LDCU UR44, c[0x0][0x374] ;  /* 0x00006e80ff2c77ac */ /* 0x000e660008000800 */
[----:B------:R-:W-:Y:S02]  /*18a0*/  ULEA.HI UR4, UR4, UR5, URZ, 0x7 ;  /* 0x0000000504047291 */ /* 0x000fe4000f8f38ff */
[----:B------:R-:W-:-:S02]  /*18b0*/  USEL UR31, UR37, 0x2, UP1 ;  /* 0x00000002251f7887 */ /* 0x000fc40008800000 */
[----:B------:R-:W-:Y:S02]  /*18c0*/  USHF.R.S32.HI UR47, URZ, 0x7, UR4 ;  /* 0x00000007ff2f7899 */ /* 0x000fe40008011404 */
[----:B------:R-:W-:Y:S02]  /*18d0*/  UIADD3 UR4, UPT, UPT, UR6, -0x1, URZ ;  /* 0xffffffff06047890 */ /* 0x000fe4000fffe0ff */
[----:B------:R-:W-:Y:S02]  /*18e0*/  UISETP.LT.U32.AND UP0, UPT, UR47, 0x4, UPT ;  /* 0x000000042f00788c */ /* 0x000fe4000bf01070 */
[----:B------:R-:W-:Y:S02]  /*18f0*/  UISETP.GE.U32.AND UP2, UPT, UR4, -0xff, UPT ;  /* 0xffffff010400788c */ /* 0x000fe4000bf46070 */
[----:B------:R-:W-:Y:S01]  /*1900*/  USEL UR46, UR47, 0x4, UP0 ;  /* 0x000000042f2e7887 */ /* 0x000fe20008000000 */
[----:B------:R-:W-:-:S03]  /*1910*/  UMOV UR23, URZ ;  /* 0x000000ff00177c82 */ /* 0x000fc60008000000 */
[----:B------:R-:W-:Y:S02]  /*1920*/  UIADD3 UR30, UPT, UPT, UR46, -0x1, URZ ;  /* 0xffffffff2e1e7890 */ /* 0x000fe4000fffe0ff */
[----:B------:R-:W-:-:S03]  /*1930*/  UIADD3 UR48, UPT, UPT, UR47, -UR46, URZ ;  /* 0x8000002e2f307290 */ /* 0x000fc6000fffe0ff */
[----:B------:R-:W-:-:S04]  /*1940*/  @UP2 UIADD3 UR30, UPT, UPT, UR46, URZ, URZ ;  /* 0x000000ff2e1e2290 */ /* 0x000fc8000fffe0ff */
[----:B-123--:R-:W-:-:S12]  /*1950*/  UIADD3 UR30, UPT, UPT, UR30, 0x1, URZ ;  /* 0x000000011e1e7890 */ /* 0x00efd8000fffe0ff */
.L_x_42:
[----:B------:R-:W-:Y:S01]  /*1960*/  UISETP.NE.AND UP0, UPT, UR54, URZ, UPT ;  /* 0x000000ff3600728c */ /* 0x000fe2000bf05270 */
[----:B-1----:R-:W1:Y:S08]  /*1970*/  S2UR UR54, SR_CgaCtaId ;  /* 0x00000000003679c3 */ /* 0x002e700000008800 */
[----:B------:R-:W-:Y:S05]  /*1980*/  BRA.U UP0, `(.L_x_23) ;  /* 0x0000000100347547 */ /* 0x000fea000b800000 */
[----:B------:R-:W2:Y:S01]  /*1990*/  S2R R0, SR_CgaCtaId ;  /* 0x0000000000007919 */ /* 0x000ea20000008800 */
[----:B------:R-:W-:Y:S02]  /*19a0*/  MOV R3, 0x400 ;  /* 0x0000040000037802 */ /* 0x000fe40000000f00 */
[----:B------:R-:W-:Y:S02]  /*19b0*/  SHF.L.U32 R2, R8, 0x1f, RZ ;  /* 0x0000001f08027819 */ /* 0x000fe400000006ff */
[----:B--2---:R-:W-:-:S05]  /*19c0*/  LEA R0, R0, R3, 0x18 ;  /* 0x0000000300007211 */ /* 0x004fca00078ec0ff */
[----:B------:R-:W-:-:S04]  /*19d0*/  IMAD R3, R9, 0x8, R0 ;  /* 0x0000000809037824 */ /* 0x000fc800078e0200 */
[----:B------:R-:W2:Y:S02]  /*19e0*/  SYNCS.PHASECHK.TRANS64.TRYWAIT P0, [R3+URZ+0xf0], R2 ;  /* 0x0000f002030075a7 */ /* 0x000ea400080011ff */
[----:B--2---:R-:W-:Y:S05]  /*19f0*/  @!P0 BRA `(.L_x_24) ;  /* 0x0000006400b48947 */ /* 0x004fea0003800000 */
.L_x_122:
[----:B------:R-:W-:Y:S01]  /*1a00*/  VIADD R9, R9, 0x1 ;  /* 0x0000000109097836 */ /* 0x000fe20000000000 */
[----:B------:R2:W-:Y:S04]  /*1a10*/  SYNCS.ARRIVE.TRANS64.A1T0 RZ, [R3+URZ+0xe0], RZ ;  /* 0x0000e0ff03ff79a7 */ /* 0x0005e800081000ff */
[----:B------:R-:W-:-:S04]  /*1a20*/  ISETP.NE.AND P0, PT, R9, 0x2, PT ;  /* 0x000000020900780c */ /* 0x000fc80003f05270 */
[----:B------:R-:W-:Y:S02]  /*1a30*/  SEL R9, R9, RZ, P0 ;  /* 0x000000ff09097207 */ /* 0x000fe40000000000 */
[----:B--2---:R-:W-:-:S04]  /*1a40*/  SEL R3, RZ, 0x1, P0 ;  /* 0x00000001ff037807 */ /* 0x004fc80000000000 */
[----:B------:R-:W-:-:S07]  /*1a50*/  LOP3.LUT R8, R8, R3, RZ, 0x3c, !PT ;  /* 0x0000000308087212 */ /* 0x000fce00078e3cff */
.L_x_23:
[----:B------:R-:W-:Y:S01]  /*1a60*/  UMOV UR21, 0x400 ;  /* 0x0000040000157882 */ /* 0x000fe20000000000 */
[----:B------:R-:W-:Y:S01]  /*1a70*/  SHF.L.U32 R0, R12, 0x1f, RZ ;  /* 0x0000001f0c007819 */ /* 0x000fe200000006ff */
[----:B-1----:R-:W-:Y:S02]  /*1a80*/  ULEA UR21, UR54, UR21, 0x18 ;  /* 0x0000001536157291 */ /* 0x002fe4000f8ec0ff */
[----:B------:R-:W-:Y:S02]  /*1a90*/  UISETP.GE.U32.AND UP0, UPT, UR50, 0xff, UPT ;  /* 0x000000ff3200788c */ /* 0x000fe4000bf06070 */
[----:B------:R-:W-:Y:S02]  /*1aa0*/  ULEA UR4, UR23, UR21, 0x3 ;  /* 0x0000001517047291 */ /* 0x000fe4000f8e18ff */
[----:B------:R-:W-:Y:S02]  /*1ab0*/  USHF.L.U32 UR19, UR26, 0x6, URZ ;  /* 0x000000061a137899 */ /* 0x000fe400080006ff */
[----:B------:R-:W-:Y:S01]  /*1ac0*/  ULEA UR35, UR25, UR49, 0x7 ;  /* 0x0000003119237291 */ /* 0x000fe2000f8e38ff */
[----:B------:R-:W-:-:S04]  /*1ad0*/  UMOV UR13, URZ ;  /* 0x000000ff000d7c82 */ /* 0x000fc80008000000 */
[----:B------:R1:W2:Y:S01]  /*1ae0*/  SYNCS.PHASECHK.TRANS64.TRYWAIT P0, [UR4+0x20], R0 ;  /* 0x00002000ff0075a7 */ /* 0x0002a20008001104 */
[----:B------:R-:W-:Y:S06]  /*1af0*/  BRA.U !UP0, `(.L_x_25) ;  /* 0x0000000108f47547 */ /* 0x000fec000b800000 */
[----:B------:R-:W-:Y:S01]  /*1b00*/  UMOV UR22, URZ ;  /* 0x000000ff00167c82 */ /* 0x000fe20008000000 */
[----:B------:R-:W-:-:S05]  /*1b10*/  UMOV UR4, UR23 ;  /* 0x0000001700047c82 */ /* 0x000fca0008000000 */
.L_x_31:
[----:B------:R-:W-:Y:S01]  /*1b20*/  ULEA UR33, UR4, UR21, 0x3 ;  /* 0x0000001504217291 */ /* 0x000fe2000f8e18ff */
[----:B--2---:R-:W-:Y:S01]  /*1b30*/  @!P3 MOV R2, 0xc000 ;  /* 0x0000c0000002b802 */ /* 0x004fe20000000f00 */
[----:B--2-4-:R-:W-:Y:S10]  /*1b40*/  @P0 BRA `(.L_x_26) ;  /* 0x00000000000c0947 */ /* 0x014ff40003800000 */
[----:B------:R-:W-:-:S04]  /*1b50*/  SHF.L.U32 R3, R12, 0x1f, RZ ;  /* 0x0000001f0c037819 */ /* 0x000fc800000006ff */
[----:B------:R-:W2:Y:S02]  /*1b60*/  SYNCS.PHASECHK.TRANS64.TRYWAIT P0, [UR33+0x20], R3 ;  /* 0x00002003ff0075a7 */ /* 0x000ea40008001121 */
[----:B--2---:R-:W-:Y:S05]  /*1b70*/  @!P0 BRA `(.L_x_27) ;  /* 0x0000006400688947 */ /* 0x004fea0003800000 */
.L_x_26:
[----:B------:R2:W-:Y:S01]  /*1b80*/  @!P3 SYNCS.ARRIVE.TRANS64 RZ, [UR33], R2 ;  /* 0x00000002ffffb9a7 */ /* 0x0005e20008000021 */
[----:B------:R-:W-:-:S04]  /*1b90*/  ULOP3.LUT UR5, UR31, 0x2, URZ, 0xfc, !UPT ;  /* 0x000000021f057892 */ /* 0x000fc8000f8efcff */
[----:B------:R-:W-:-:S09]  /*1ba0*/  UISETP.NE.AND UP0, UPT, UR5, 0x2, UPT ;  /* 0x000000020500788c */ /* 0x000fd2000bf05270 */
[----:B------:R-:W-:Y:S05]  /*1bb0*/  BRA.U UP0, `(.L_x_28) ;  /* 0x0000000100047547 */ /* 0x000fea000b800000 */
[----:B------:R-:W-:Y:S05]  /*1bc0*/  BPT.TRAP 0x1 ;  /* 0x000000040000795c */ /* 0x000fea0000300000 */
.L_x_28:
[----:B------:R-:W-:Y:S04]  /*1bd0*/  BSSY.RECONVERGENT B0, `(.L_x_29) ;  /* 0x0000003000007945 */ /* 0x000fe80003800200 */
[----:B------:R-:W-:Y:S05]  /*1be0*/  @P2 BRA `(.L_x_30) ;  /* 0x0000000000042947 */ /* 0x000fea0003800000 */
[----:B------:R-:W-:Y:S05]  /*1bf0*/  BPT.TRAP 0x1 ;  /* 0x000000040000795c */ /* 0x000fea0000300000 */
.L_x_30:
[----:B------:R-:W-:Y:S05]  /*1c00*/  BSYNC.RECONVERGENT B0 ;  /* 0x0000000000007941 */ /* 0x000fea0003800200 */
.L_x_29:
[----:B------:R-:W-:Y:S02]  /*1c10*/  UIADD3 UR5, UPT, UPT, UR4, 0x1, URZ ;  /* 0x0000000104057890 */ /* 0x000fe4000fffe0ff */
[----:B------:R-:W-:Y:S02]  /*1c20*/  USHF.L.U32 UR4, UR4, 0xe, URZ ;  /* 0x0000000e04047899 */ /* 0x000fe400080006ff */
[----:B------:R-:W-:Y:S02]  /*1c30*/  UISETP.NE.AND UP0, UPT, UR5, 0x4, UPT ;  /* 0x000000040500788c */ /* 0x000fe4000bf05270 */
[----:B------:R-:W-:Y:S02]  /*1c40*/  ULOP3.LUT UR24, UR4, UR29, URZ, 0xfc, !UPT ;  /* 0x0000001d04187292 */ /* 0x000fe4000f8efcff */
[----:B------:R-:W-:Y:S02]  /*1c50*/  USEL UR6, URZ, 0x1, UP0 ;  /* 0x00000001ff067887 */ /* 0x000fe40008000000 */
[----:B------:R-:W-:-:S02]  /*1c60*/  USEL UR23, UR5, URZ, UP0 ;  /* 0x000000ff05177287 */ /* 0x000fc40008000000 */
[----:B------:R-:W-:Y:S02]  /*1c70*/  ULEA UR24, UR24, UR21, 0x1 ;  /* 0x0000001518187291 */ /* 0x000fe4000f8e08ff */
[----:B------:R-:W-:Y:S01]  /*1c80*/  LOP3.LUT R12, R12, UR6, RZ, 0x3c, !PT ;  /* 0x000000060c0c7c12 */ /* 0x000fe2000f8e3cff */
[----:B------:R-:W-:Y:S02]  /*1c90*/  UIADD3 UR6, UP1, UPT, UR40, 0x80, URZ ;  /* 0x0000008028067890 */ /* 0x000fe4000ff3e0ff */
[----:B------:R-:W-:Y:S01]  /*1ca0*/  ULEA UR5, UR23, UR21, 0x3 ;  /* 0x0000001517057291 */ /* 0x000fe2000f8e18ff */
[----:B-1----:R-:W-:Y:S01]  /*1cb0*/  SHF.L.U32 R0, R12, 0x1f, RZ ;  /* 0x0000001f0c007819 */ /* 0x002fe200000006ff */
[----:B------:R-:W-:Y:S02]  /*1cc0*/  USHF.L.U32 UR34, UR22, 0x7, URZ ;  /* 0x0000000716227899 */ /* 0x000fe400080006ff */
[----:B------:R-:W-:Y:S02]  /*1cd0*/  UIADD3 UR14, UP0, UPT, UR40, 0x180, URZ ;  /* 0x00000180280e7890 */ /* 0x000fe4000ff1e0ff */
[----:B------:R-:W-:-:S02]  /*1ce0*/  UIADD3 UR4, UPT, UPT, UR21, UR4, URZ ;  /* 0x0000000415047290 */ /* 0x000fc4000fffe0ff */
[----:B------:R-:W-:Y:S01]  /*1cf0*/  UIADD3.X UR7, UPT, UPT, URZ, UR41, URZ, UP1, !UPT ;  /* 0x00000029ff077290 */ /* 0x000fe20008ffe4ff */
[----:B------:R3:W4:Y:S01]  /*1d00*/  SYNCS.PHASECHK.TRANS64.TRYWAIT P0, [UR5+0x20], R0 ;  /* 0x00002000ff0075a7 */ /* 0x0007220008001105 */
[----:B------:R-:W-:Y:S02]  /*1d10*/  UIADD3 UR32, UPT, UPT, UR24, 0x6400, URZ ;  /* 0x0000640018207890 */ /* 0x000fe4000fffe0ff */
[----:B------:R-:W-:Y:S02]  /*1d20*/  UIADD3 UR26, UPT, UPT, UR34, 0x40, URZ ;  /* 0x00000040221a7890 */ /* 0x000fe4000fffe0ff */
[----:B------:R-:W-:Y:S02]  /*1d30*/  UIADD3 UR24, UPT, UPT, UR24, 0xa400, URZ ;  /* 0x0000a40018187890 */ /* 0x000fe4000fffe0ff */
[----:B------:R-:W-:Y:S02]  /*1d40*/  UIADD3.X UR15, UPT, UPT, URZ, UR41, URZ, UP0, !UPT ;  /* 0x00000029ff0f7290 */ /* 0x000fe400087fe4ff */
[----:B------:R-:W-:-:S02]  /*1d50*/  UIADD3 UR16, UPT, UPT, UR4, 0x26400, URZ ;  /* 0x0002640004107890 */ /* 0x000fc4000fffe0ff */
[----:B------:R-:W-:Y:S01]  /*1d60*/  UIADD3 UR8, UPT, UPT, UR4, 0x28400, URZ ;  /* 0x0002840004087890 */ /* 0x000fe2000fffe0ff */
[----:B------:R-:W-:Y:S01]  /*1d70*/  UMOV UR5, 0xff0000 ;  /* 0x00ff000000057882 */ /* 0x000fe20000000000 */
[----:B------:R-:W-:Y:S01]  /*1d80*/  UMOV UR38, 0x0 ;  /* 0x0000000000267882 */ /* 0x000fe20000000000 */
[----:B------:R-:W-:Y:S01]  /*1d90*/  UMOV UR39, 0x10000000 ;  /* 0x1000000000277882 */ /* 0x000fe20000000000 */
[----:B------:R-:W-:Y:S01]  /*1da0*/  UMOV UR25, UR33 ;  /* 0x0000002100197c82 */ /* 0x000fe20008000000 */
[----:B------:R-:W-:Y:S01]  /*1db0*/  UMOV UR27, UR35 ;  /* 0x00000023001b7c82 */ /* 0x000fe20008000000 */
[----:B------:R-:W-:Y:S01]  /*1dc0*/  UMOV UR28, UR36 ;  /* 0x00000024001c7c82 */ /* 0x000fe20008000000 */
[----:B------:R-:W-:Y:S01]  /*1dd0*/  UMOV UR17, UR33 ;  /* 0x0000002100117c82 */ /* 0x000fe20008000000 */
[----:B------:R-:W-:Y:S01]  /*1de0*/  UMOV UR20, UR36 ;  /* 0x0000002400147c82 */ /* 0x000fe20008000000 */
[----:B------:R-:W-:Y:S01]  /*1df0*/  UMOV UR18, UR34 ;  /* 0x0000002200127c82 */ /* 0x000fe20008000000 */
[----:B------:R3:W-:Y:S01]  /*1e00*/  UTMALDG.3D.MULTICAST [UR32], [UR6], UR5, desc[UR38] ;  /* 0x00002620060073b4 */ /* 0x0007e20008011805 */
[----:B------:R-:W-:Y:S01]  /*1e10*/  UMOV UR11, UR19 ;  /* 0x00000013000b7c82 */ /* 0x000fe20008000000 */
[----:B------:R-:W-:Y:S01]  /*1e20*/  UMOV UR12, UR36 ;  /* 0x00000024000c7c82 */ /* 0x000fe20008000000 */
[----:B------:R-:W-:Y:S01]  /*1e30*/  UMOV UR9, UR33 ;  /* 0x0000002100097c82 */ /* 0x000fe20008000000 */
[----:B------:R-:W-:Y:S01]  /*1e40*/  UMOV UR10, UR26 ;  /* 0x0000001a000a7c82 */ /* 0x000fe20008000000 */
[----:B------:R-:W-:Y:S01]  /*1e50*/  UIADD3 UR22, UPT, UPT, UR22, 0x1, URZ ;  /* 0x0000000116167890 */ /* 0x000fe2000fffe0ff */
[----:B------:R-:W-:Y:S01]  /*1e60*/  UMOV UR13, UR30 ;  /* 0x0000001e000d7c82 */ /* 0x000fe20008000000 */
[----:B------:R3:W-:Y:S02]  /*1e70*/  UTMALDG.3D.MULTICAST [UR24], [UR6], UR5, desc[UR38] ;  /* 0x00002618060073b4 */ /* 0x0007e40008011805 */
[----:B------:R-:W-:Y:S01]  /*1e80*/  UISETP.NE.AND UP0, UPT, UR22, UR30, UPT ;  /* 0x0000001e1600728c */ /* 0x000fe2000bf05270 */
[----:B------:R-:W-:Y:S01]  /*1e90*/  UMOV UR4, UR23 ;  /* 0x0000001700047c82 */ /* 0x000fe20008000000 */
[----:B------:R3:W-:Y:S01]  /*1ea0*/  UTMALDG.3D [UR16], [UR14], desc[UR38] ;  /* 0x000026100e0075b4 */ /* 0x0007e20008011000 */
[----:B------:R3:W-:Y:S06]  /*1eb0*/  UTMALDG.3D [UR8], [UR14], desc[UR38] ;  /* 0x000026080e0075b4 */ /* 0x0007ec0008011000 */
[----:B---3--:R-:W-:Y:S05]  /*1ec0*/  BRA.U UP0, `(.L_x_31) ;  /* 0xfffffffd00147547 */ /* 0x008fea000b83ffff */
.L_x_25:
[----:B------:R-:W-:Y:S01]  /*1ed0*/  ULEA UR4, UR23, UR21, 0x3 ;  /* 0x0000001517047291 */ /* 0x000fe2000f8e18ff */
[----:B-1----:R-:W-:Y:S01]  /*1ee0*/  SHF.L.U32 R0, R12, 0x1f, RZ ;  /* 0x0000001f0c007819 */ /* 0x002fe200000006ff */
[----:B------:R-:W-:Y:S01]  /*1ef0*/  @!P1 SYNCS.ARRIVE.TRANS64.A1T0 RZ, [UR21+0x78], RZ ;  /* 0x000078ffffff99a7 */ /* 0x000fe20008100015 */
[----:B------:R-:W-:-:S06]  /*1f00*/  UISETP.GT.AND UP0, UPT, UR47, UR46, UPT ;  /* 0x0000002e2f00728c */ /* 0x000fcc000bf04270 */
[----:B--2-4-:R1:W2:Y:S03]  /*1f10*/  SYNCS.PHASECHK.TRANS64.TRYWAIT P0, [UR4+0x20], R0 ;  /* 0x00002000ff0075a7 */ /* 0x0142a60008001104 */
[----:B------:R-:W-:Y:S05]  /*1f20*/  BRA.U !UP0, `(.L_x_32) ;  /* 0x0000000108f07547 */ /* 0x000fea000b800000 */
[----:B------:R-:W-:Y:S01]  /*1f30*/  UIADD3 UR14, UPT, UPT, UR48, UR13, URZ ;  /* 0x0000000d300e7290 */ /* 0x000fe2000fffe0ff */
[----:B------:R-:W-:-:S11]  /*1f40*/  UMOV UR4, UR23 ;  /* 0x0000001700047c82 */ /* 0x000fd60008000000 */
.L_x_38:
[----:B------:R-:W-:Y:S01]  /*1f50*/  ULEA UR33, UR4, UR21, 0x3 ;  /* 0x0000001504217291 */ /* 0x000fe2000f8e18ff */
[----:B--2---:R-:W-:Y:S01]  /*1f60*/  @!P3 MOV R2, 0xc000 ;  /* 0x0000c0000002b802 */ /* 0x004fe20000000f00 */
[----:B--2-4-:R-:W-:Y:S10]  /*1f70*/  @P0 BRA `(.L_x_33) ;  /* 0x00000000000c0947 */ /* 0x014ff40003800000 */
[----:B------:R-:W-:-:S04]  /*1f80*/  SHF.L.U32 R3, R12, 0x1f, RZ ;  /* 0x0000001f0c037819 */ /* 0x000fc800000006ff */
[----:B------:R-:W2:Y:S02]  /*1f90*/  SYNCS.PHASECHK.TRANS64.TRYWAIT P0, [UR33+0x20], R3 ;  /* 0x00002003ff0075a7 */ /* 0x000ea40008001121 */
[----:B--2---:R-:W-:Y:S05]  /*1fa0*/  @!P0 BRA `(.L_x_34) ;  /* 0x0000006000748947 */ /* 0x004fea0003800000 */
.L_x_33:
[----:B------:R2:W-:Y:S01]  /*1fb0*/  @!P3 SYNCS.ARRIVE.TRANS64 RZ, [UR33], R2 ;  /* 0x00000002ffffb9a7 */ /* 0x0005e20008000021 */
[----:B------:R-:W-:-:S04]  /*1fc0*/  ULOP3.LUT UR5, UR31, 0x2, URZ, 0xfc, !UPT ;  /* 0x000000021f057892 */ /* 0x000fc8000f8efcff */
[----:B------:R-:W-:-:S09]  /*1fd0*/  UISETP.NE.AND UP0, UPT, UR5, 0x2, UPT ;  /* 0x000000020500788c */ /* 0x000fd2000bf05270 */
[----:B------:R-:W-:Y:S05]  /*1fe0*/  BRA.U UP0, `(.L_x_35) ;  /* 0x0000000100047547 */ /* 0x000fea000b800000 */
[----:B------:R-:W-:Y:S05]  /*1ff0*/  BPT.TRAP 0x1 ;  /* 0x000000040000795c */ /* 0x000fea0000300000 */
.L_x_35:
[----:B------:R-:W-:Y:S04]  /*2000*/  BSSY.RECONVERGENT B0, `(.L_x_36) ;  /* 0x0000003000007945 */ /* 0x000fe80003800200 */
[----:B------:R-:W-:Y:S05]  /*2010*/  @P2 BRA `(.L_x_37) ;  /* 0x0000000000042947 */ /* 0x000fea0003800000 */
[----:B------:R-:W-:Y:S05]  /*2020*/  BPT.TRAP 0x1 ;  /* 0x000000040000795c */ /* 0x000fea0000300000 */
.L_x_37:
[----:B------:R-:W-:Y:S05]  /*2030*/  BSYNC.RECONVERGENT B0 ;  /* 0x0000000000007941 */ /* 0x000fea0003800200 */
.L_x_36:
[----:B------:R-:W-:Y:S02]  /*2040*/  UIADD3 UR5, UPT, UPT, UR4, 0x1, URZ ;  /* 0x0000000104057890 */ /* 0x000fe4000fffe0ff */
[----:B------:R-:W-:Y:S02]  /*2050*/  USHF.L.U32 UR7, UR4, 0xe, URZ ;  /* 0x0000000e04077899 */ /* 0x000fe400080006ff */
[----:B------:R-:W-:Y:S02]  /*2060*/  UISETP.NE.AND UP0, UPT, UR5, 0x4, UPT ;  /* 0x000000040500788c */ /* 0x000fe4000bf05270 */
[----:B------:R-:W-:Y:S02]  /*2070*/  ULOP3.LUT UR24, UR7, UR29, URZ, 0xfc, !UPT ;  /* 0x0000001d07187292 */ /* 0x000fe4000f8efcff */
[----:B------:R-:W-:Y:S02]  /*2080*/  USEL UR6, URZ, 0x1, UP0 ;  /* 0x00000001ff067887 */ /* 0x000fe40008000000 */
[----:B------:R-:W-:-:S02]  /*2090*/  USEL UR23, UR5, URZ, UP0 ;  /* 0x000000ff05177287 */ /* 0x000fc40008000000 */
[----:B------:R-:W-:Y:S02]  /*20a0*/  UIADD3 UR4, UP1, UPT, UR40, 0x80, URZ ;  /* 0x0000008028047890 */ /* 0x000fe4000ff3e0ff */
[----:B------:R-:W-:Y:S01]  /*20b0*/  ULEA UR5, UR23, UR21, 0x3 ;  /* 0x0000001517057291 */ /* 0x000fe2000f8e18ff */
[----:B------:R-:W-:Y:S01]  /*20c0*/  LOP3.LUT R12, R12, UR6, RZ, 0x3c, !PT ;  /* 0x000000060c0c7c12 */ /* 0x000fe2000f8e3cff */
[----:B------:R-:W-:Y:S02]  /*20d0*/  ULEA UR24, UR24, UR21, 0x1 ;  /* 0x0000001518187291 */ /* 0x000fe4000f8e08ff */
[----:B------:R-:W-:Y:S01]  /*20e0*/  USHF.L.U32 UR34, UR13, 0x7, URZ ;  /* 0x000000070d227899 */ /* 0x000fe200080006ff */
[----:B-1----:R-:W-:Y:S01]  /*20f0*/  SHF.L.U32 R0, R12, 0x1f, RZ ;  /* 0x0000001f0c007819 */ /* 0x002fe200000006ff */
[----:B------:R-:W-:Y:S02]  /*2100*/  UIADD3 UR6, UP0, UPT, UR40, 0x180, URZ ;  /* 0x0000018028067890 */ /* 0x000fe4000ff1e0ff */
[----:B------:R-:W-:Y:S01]  /*2110*/  UIADD3 UR8, UPT, UPT, UR21, UR7, URZ ;  /* 0x0000000715087290 */ /* 0x000fe2000fffe0ff */
[----:B------:R3:W4:Y:S01]  /*2120*/  SYNCS.PHASECHK.TRANS64.TRYWAIT P0, [UR5+0x20], R0 ;  /* 0x00002000ff0075a7 */ /* 0x0007220008001105 */
[----:B------:R-:W-:-:S02]  /*2130*/  UIADD3.X UR5, UPT, UPT, URZ, UR41, URZ, UP1, !UPT ;  /* 0x00000029ff057290 */ /* 0x000fc40008ffe4ff */
[----:B------:R-:W-:Y:S02]  /*2140*/  UIADD3 UR32, UPT, UPT, UR24, 0x6400, URZ ;  /* 0x0000640018207890 */ /* 0x000fe4000fffe0ff */
[----:B------:R-:W-:Y:S02]  /*2150*/  UIADD3 UR26, UPT, UPT, UR34, 0x40, URZ ;  /* 0x00000040221a7890 */ /* 0x000fe4000fffe0ff */
[----:B------:R-:W-:Y:S02]  /*2160*/  UIADD3 UR24, UPT, UPT, UR24, 0xa400, URZ ;  /* 0x0000a40018187890 */ /* 0x000fe4000fffe0ff */
[----:B------:R-:W-:Y:S02]  /*2170*/  UIADD3.X UR7, UPT, UPT, URZ, UR41, URZ, UP0, !UPT ;  /* 0x00000029ff077290 */ /* 0x000fe400087fe4ff */
[----:B------:R-:W-:Y:S02]  /*2180*/  UIADD3 UR16, UPT, UPT, UR8, 0x26400, URZ ;  /* 0x0002640008107890 */ /* 0x000fe4000fffe0ff */
[----:B------:R-:W-:Y:S01]  /*2190*/  UIADD3 UR8, UPT, UPT, UR8, 0x28400, URZ ;  /* 0x0002840008087890 */ /* 0x000fe2000fffe0ff */
[----:B------:R-:W-:Y:S01]  /*21a0*/  UMOV UR10, 0xff0000 ;  /* 0x00ff0000000a7882 */ /* 0x000fe20000000000 */
[----:B------:R-:W-:Y:S01]  /*21b0*/  UMOV UR38, 0x0 ;  /* 0x0000000000267882 */ /* 0x000fe20000000000 */
[----:B------:R-:W-:Y:S01]  /*21c0*/  UMOV UR39, 0x10000000 ;  /* 0x1000000000277882 */ /* 0x000fe20000000000 */
[----:B------:R-:W-:Y:S01]  /*21d0*/  UMOV UR25, UR33 ;  /* 0x0000002100197c82 */ /* 0x000fe20008000000 */
[----:B------:R-:W-:Y:S01]  /*21e0*/  UMOV UR27, UR35 ;  /* 0x00000023001b7c82 */ /* 0x000fe20008000000 */
[----:B------:R-:W-:Y:S01]  /*21f0*/  UMOV UR28, UR36 ;  /* 0x00000024001c7c82 */ /* 0x000fe20008000000 */
[----:B------:R-:W-:Y:S01]  /*2200*/  UTMALDG.3D.MULTICAST [UR32], [UR4], UR10, desc[UR38] ;  /* 0x00002620040073b4 */ /* 0x000fe2000801180a */
[----:B------:R-:W-:Y:S01]  /*2210*/  UMOV UR17, UR33 ;  /* 0x0000002100117c82 */ /* 0x000fe20008000000 */
[----:B------:R-:W-:Y:S01]  /*2220*/  UMOV UR20, UR36 ;  /* 0x0000002400147c82 */ /* 0x000fe20008000000 */
[----:B------:R-:W-:Y:S01]  /*2230*/  UMOV UR18, UR34 ;  /* 0x0000002200127c82 */ /* 0x000fe20008000000 */
[----:B------:R-:W-:Y:S01]  /*2240*/  UMOV UR11, UR19 ;  /* 0x00000013000b7c82 */ /* 0x000fe20008000000 */
[----:B------:R-:W-:Y:S01]  /*2250*/  UMOV UR12, UR36 ;  /* 0x00000024000c7c82 */ /* 0x000fe20008000000 */
[----:B------:R-:W-:Y:S01]  /*2260*/  UMOV UR9, UR33 ;  /* 0x0000002100097c82 */ /* 0x000fe20008000000 */
[----:B------:R-:W-:Y:S01]  /*2270*/  UIADD3 UR13, UPT, UPT, UR13, 0x1, URZ ;  /* 0x000000010d0d7890 */ /* 0x000fe2000fffe0ff */
[----:B------:R1:W-:Y:S03]  /*2280*/  UTMALDG.3D.MULTICAST [UR24], [UR4], UR10, desc[UR38] ;  /* 0x00002618040073b4 */ /* 0x0003e6000801180a */
[----:B------:R-:W-:Y:S01]  /*2290*/  UISETP.NE.AND UP0, UPT, UR13, UR14, UPT ;  /* 0x0000000e0d00728c */ /* 0x000fe2000bf05270 */
[----:B------:R3:W-:Y:S01]  /*22a0*/  UTMALDG.3D [UR16], [UR6], desc[UR38] ;  /* 0x00002610060075b4 */ /* 0x0007e20008011000 */
[----:B-1----:R-:W-:Y:S01]  /*22b0*/  UMOV UR10, UR26 ;  /* 0x0000001a000a7c82 */ /* 0x002fe20008000000 */
[----:B------:R-:W-:Y:S01]  /*22c0*/  UMOV UR4, UR23 ;  /* 0x0000001700047c82 */ /* 0x000fe20008000000 */
[----:B------:R3:W-:Y:S05]  /*22d0*/  UTMALDG.3D [UR8], [UR6], desc[UR38] ;  /* 0x00002608060075b4 */ /* 0x0007ea0008011000 */
[----:B---3--:R-:W-:Y:S05]  /*22e0*/  BRA.U UP0, `(.L_x_38) ;  /* 0xfffffffd00187547 */ /* 0x008fea000b83ffff */
.L_x_32:
[C---:B------:R-:W-:Y:S01]  /*22f0*/  LEA R3, R11.reuse, UR21, 0x3 ;  /* 0x000000150b037c11 */ /* 0x040fe2000f8e18ff */
[----:B------:R-:W-:Y:S01]  /*2300*/  NOP ;  /* 0x0000000000007918 */ /* 0x000fe20000000000 */
[----:B-1----:R-:W-:Y:S02]  /*2310*/  SHF.L.U32 R0, R10, 0x1f, RZ ;  /* 0x0000001f0a007819 */ /* 0x002fe400000006ff */
[----:B------:R-:W-:Y:S02]  /*2320*/  LEA R5, R11, UR21, 0x4 ;  /* 0x000000150b057c11 */ /* 0x000fe4000f8e20ff */
[----:B--2-4-:R-:W1:Y:S02]  /*2330*/  SYNCS.PHASECHK.TRANS64.TRYWAIT P0, [R3+URZ+0x80], R0 ;  /* 0x00008000030075a7 */ /* 0x014e6400080011ff */
[----:B-1----:R-:W-:Y:S05]  /*2340*/  @!P0 BRA `(.L_x_39) ;  /* 0x0000005c00a48947 */ /* 0x002fea0003800000 */
.L_x_125:
[----:B------:R-:W2:Y:S01]  /*2350*/  LDS.128 R4, [R5+0x110] ;  /* 0x0001100005047984 */ /* 0x000ea20000000c00 */
[----:B------:R-:W-:Y:S01]  /*2360*/  UISETP.GE.AND UP0, UPT, UR42, 0x1, UPT ;  /* 0x000000012a00788c */ /* 0x000fe2000bf06270 */
[----:B------:R-:W-:Y:S01]  /*2370*/  @!PT LDS RZ, [RZ] ;  /* 0x00000000fffff984 */ /* 0x000fe20000000800 */
[----:B------:R-:W-:Y:S01]  /*2380*/  @!PT LDS RZ, [RZ] ;  /* 0x00000000fffff984 */ /* 0x000fe20000000800 */
[----:B------:R-:W-:Y:S01]  /*2390*/  @!PT LDS RZ, [RZ] ;  /* 0x00000000fffff984 */ /* 0x000fe20000000800 */
[----:B------:R-:W-:Y:S01]  /*23a0*/  @!PT LDS RZ, [RZ] ;  /* 0x00000000fffff984 */ /* 0x000fe20000000800 */
[----:B------:R3:W-:Y:S06]  /*23b0*/  MEMBAR.ALL.CTA ;  /* 0x0000000000007992 */ /* 0x0007ec0000008000 */
[----:B---3--:R-:W3:Y:S01]  /*23c0*/  FENCE.VIEW.ASYNC.S ;  /* 0x00000000000073c6 */ /* 0x008ee20000000000 */
[----:B--2---:R-:W-:-:S13]  /*23d0*/  LOP3.LUT P0, RZ, R6, 0x1, RZ, 0xc0, !PT ;  /* 0x0000000106ff7812 */ /* 0x004fda000780c0ff */
[----:B---3--:R-:W-:Y:S01]  /*23e0*/  VOTEU.ANY UP1, P0 ;  /* 0x0000000000ff7886 */ /* 0x008fe20000020100 */
[----:B------:R-:W-:-:S13]  /*23f0*/  PLOP3.LUT P0, PT, PT, PT, UP1, 0x80, 0x8 ;  /* 0x000000000008781c */ /* 0x000fda0003f0f018 */
[----:B-1----:R-:W-:Y:S02]  /*2400*/  @P0 LOP3.LUT R0, R5, 0xffff, RZ, 0xc0, !PT ;  /* 0x0000ffff05000812 */ /* 0x002fe400078ec0ff */
[----:B------:R-:W-:Y:S02]  /*2410*/  @P0 MOV R2, R4 ;  /* 0x0000000400020202 */ /* 0x000fe40000000f00 */
[----:B------:R-:W-:Y:S01]  /*2420*/  @P0 R2UR UR5, R0 ;  /* 0x00000000000502ca */ /* 0x000fe200000e0000 */
[----:B------:R-:W-:Y:S01]  /*2430*/  VIADD R0, R3, 0x90 ;  /* 0x0000009003007836 */ /* 0x000fe20000000000 */
[----:B------:R-:W-:Y:S02]  /*2440*/  @P0 SHF.R.U32.HI R4, RZ, 0x10, R5 ;  /* 0x00000010ff040819 */ /* 0x000fe40000011605 */
[----:B------:R-:W-:Y:S02]  /*2450*/  @P0 R2UR UR6, R2 ;  /* 0x00000000020602ca */ /* 0x000fe400000e0000 */
[----:B------:R-:W-:-:S02]  /*2460*/  PRMT R0, RZ, 0x654, R0 ;  /* 0x00000654ff007816 */ /* 0x000fc40000000000 */
[----:B------:R-:W-:Y:S02]  /*2470*/  @P0 R2UR UR4, R4 ;  /* 0x00000000040402ca */ /* 0x000fe400000e0000 */
[----:B------:R1:W-:Y:S03]  /*2480*/  SYNCS.ARRIVE.TRANS64.RED.A1T0 RZ, [R0+URZ], RZ ;  /* 0x000000ff00ff79a7 */ /* 0x0003e600081004ff */
[----:B------:R-:W-:-:S04]  /*2490*/  @UP1 UMOV UR37, UR5 ;  /* 0x0000000500251c82 */ /* 0x000fc80008000000 */
[----:B------:R-:W-:-:S04]  /*24a0*/  @UP1 UMOV UR43, UR6 ;  /* 0x00000006002b1c82 */ /* 0x000fc80008000000 */
[----:B------:R-:W-:Y:S01]  /*24b0*/  @UP1 UMOV UR36, UR4 ;  /* 0x0000000400241c82 */ /* 0x000fe20008000000 */
[----:B------:R-:W-:Y:S05]  /*24c0*/  BRA.U !UP0, `(.L_x_40) ;  /* 0x0000000108d47547 */ /* 0x000fea000b800000 */
[----:B------:R-:W2:Y:S01]  /*24d0*/  LDCU.128 UR12, c[0x0][0xb10] ;  /* 0x00016200ff0c77ac */ /* 0x000ea20008000c00 */
[----:B------:R-:W3:Y:S01]  /*24e0*/  LDCU UR22, c[0x0][0xb20] ;  /* 0x00016400ff1677ac */ /* 0x000ee20008000800 */
[----:B------:R-:W4:Y:S01]  /*24f0*/  LDCU UR20, c[0x0][0xb0c] ;  /* 0x00016180ff1477ac */ /* 0x000f220008000800 */
[----:B------:R-:W1:Y:S01]  /*2500*/  LDCU.64 UR8, c[0x0][0xb28] ;  /* 0x00016500ff0877ac */ /* 0x000e620008000a00 */
[----:B------:R-:W-:Y:S02]  /*2510*/  UISETP.NE.AND UP3, UPT, UR42, 0x1, UPT ;  /* 0x000000012a00788c */ /* 0x000fe4000bf65270 */
[----:B--2---:R-:W-:Y:S02]  /*2520*/  UIMAD.WIDE.U32 UR6, UR44, UR15, URZ ;  /* 0x0000000f2c0672a5 */ /* 0x004fe4000f8e00ff */
[----:B------:R-:W-:Y:S02]  /*2530*/  UIMAD.WIDE.U32 UR4, UR45, UR12, URZ ;  /* 0x0000000c2d0472a5 */ /* 0x000fe4000f8e00ff */
[----:B------:R-:W-:-:S02]  /*2540*/  UISETP.NE.AND UP0, UPT, UR14, 0x1, UPT ;  /* 0x000000010e00788c */ /* 0x000fc4000bf05270 */
[----:B------:R-:W-:Y:S01]  /*2550*/  UIMAD.WIDE.U32 UR18, UR37, UR15, URZ ;  /* 0x0000000f251272a5 */ /* 0x000fe2000f8e00ff */
[----:B------:R-:W-:Y:S02]  /*2560*/  UMOV UR6, UR7 ;  /* 0x0000000700067c82 */ /* 0x000fe40008000000 */
[----:B------:R-:W-:Y:S01]  /*2570*/  UMOV UR4, UR5 ;  /* 0x0000000500047c82 */ /* 0x000fe20008000000 */
[----:B---3--:R-:W-:Y:S02]  /*2580*/  USHF.R.U32.HI UR6, URZ, UR22, UR6 ;  /* 0x00000016ff067299 */ /* 0x008fe40008011606 */
[----:B----4-:R-:W-:Y:S02]  /*2590*/  UISETP.NE.AND UP2, UPT, UR20, 0x1, UPT ;  /* 0x000000011400788c */ /* 0x010fe4000bf45270 */
[----:B------:R-:W-:Y:S02]  /*25a0*/  USHF.R.U32.HI UR4, URZ, UR13, UR4 ;  /* 0x0000000dff047299 */ /* 0x000fe40008011604 */
[----:B------:R-:W-:-:S02]  /*25b0*/  USEL UR5, UR44, UR6, !UP0 ;  /* 0x000000062c057287 */ /* 0x000fc4000c000000 */
[----:B------:R-:W-:Y:S02]  /*25c0*/  USEL UR6, UR45, UR4, !UP2 ;  /* 0x000000042d067287 */ /* 0x000fe4000d000000 */
[----:B-1----:R-:W-:Y:S01]  /*25d0*/  UIMAD.WIDE.U32 UR10, UR5, UR8, URZ ;  /* 0x00000008050a72a5 */ /* 0x002fe2000f8e00ff */
[----:B------:R-:W-:Y:S01]  /*25e0*/  UMOV UR4, UR19 ;  /* 0x0000001300047c82 */ /* 0x000fe20008000000 */
[----:B------:R-:W-:Y:S02]  /*25f0*/  UIMAD.WIDE.U32 UR16, UR43, UR12, URZ ;  /* 0x0000000c2b1072a5 */ /* 0x000fe4000f8e00ff */
[----:B------:R-:W-:-:S03]  /*2600*/  UIMAD.WIDE.U32 UR18, UR6, UR8, URZ ;  /* 0x00000008061272a5 */ /* 0x000fc6000f8e00ff */
[----:B------:R-:W-:Y:S01]  /*2610*/  UMOV UR10, UR11 ;  /* 0x0000000b000a7c82 */ /* 0x000fe20008000000 */
[----:B------:R-:W-:Y:S02]  /*2620*/  USHF.R.U32.HI UR4, URZ, UR22, UR4 ;  /* 0x00000016ff047299 */ /* 0x000fe40008011604 */
[----:B------:R-:W-:Y:S01]  /*2630*/  @UP3 USHF.R.U32.HI UR5, URZ, UR9, UR10 ;  /* 0x00000009ff053299 */ /* 0x000fe2000801160a */
[----:B------:R-:W-:Y:S01]  /*2640*/  UMOV UR16, UR17 ;  /* 0x0000001100107c82 */ /* 0x000fe20008000000 */
[----:B------:R-:W-:Y:S01]  /*2650*/  UMOV UR18, UR19 ;  /* 0x0000001300127c82 */ /* 0x000fe20008000000 */
[----:B------:R-:W-:Y:S02]  /*2660*/  USHF.R.U32.HI UR13, URZ, UR13, UR16 ;  /* 0x0000000dff0d7299 */ /* 0x000fe40008011610 */
[----:B------:R-:W-:Y:S02]  /*2670*/  USEL UR4, UR37, UR4, !UP0 ;  /* 0x0000000425047287 */ /* 0x000fe4000c000000 */
[----:B------:R-:W-:-:S02]  /*2680*/  @UP3 USHF.R.U32.HI UR6, URZ, UR9, UR18 ;  /* 0x00000009ff063299 */ /* 0x000fc40008011612 */
[----:B------:R-:W-:Y:S02]  /*2690*/  UIMAD UR7, UR42, UR5, URZ ;  /* 0x000000052a0772a4 */ /* 0x000fe4000f8e02ff */
[----:B------:R-:W-:Y:S02]  /*26a0*/  USEL UR5, UR43, UR13, !UP2 ;  /* 0x0000000d2b057287 */ /* 0x000fe4000d000000 */
[----:B------:R-:W-:Y:S02]  /*26b0*/  UIMAD UR10, UR42, UR6, URZ ;  /* 0x000000062a0a72a4 */ /* 0x000fe4000f8e02ff */
[----:B------:R-:W-:Y:S02]  /*26c0*/  UISETP.GE.AND UP0, UPT, UR4, UR7, UPT ;  /* 0x000000070400728c */ /* 0x000fe4000bf06270 */
[----:B------:R-:W-:Y:S02]  /*26d0*/  UIMAD.WIDE.U32 UR12, UR4, UR8, URZ ;  /* 0x00000008040c72a5 */ /* 0x000fe4000f8e00ff */
[----:B------:R-:W-:-:S02]  /*26e0*/  UISETP.GE.OR UP0, UPT, UR5, UR10, UP0 ;  /* 0x0000000a0500728c */ /* 0x000fc40008706670 */
        /* <DEDUP_REMOVED lines=19> */
.L_x_40:
[----:B------:R-:W2:Y:S02]  /*2820*/  LDCU UR4, c[0x0][0xb30] ;  /* 0x00016600ff0477ac */ /* 0x000ea40008000800 */
[----:B--2---:R-:W-:-:S09]  /*2830*/  UISETP.NE.AND UP0, UPT, UR4, 0x1, UPT ;  /* 0x000000010400788c */ /* 0x004fd2000bf05270 */
[----:B------:R-:W-:Y:S05]  /*2840*/  BRA.U UP0, `(.L_x_41) ;  /* 0x0000000100447547 */ /* 0x000fea000b800000 */
[----:B------:R-:W2:Y:S01]  /*2850*/  LDCU.128 UR8, c[0x0][0xb10] ;  /* 0x00016200ff0877ac */ /* 0x000ea20008000c00 */
[----:B------:R-:W3:Y:S01]  /*2860*/  LDCU UR12, c[0x0][0xb0c] ;  /* 0x00016180ff0c77ac */ /* 0x000ee20008000800 */
[----:B------:R-:W4:Y:S01]  /*2870*/  LDCU UR13, c[0x0][0xb20] ;  /* 0x00016400ff0d77ac */ /* 0x000f220008000800 */
[----:B--2---:R-:W-:Y:S02]  /*2880*/  UIMAD.WIDE.U32 UR6, UR43, UR8, URZ ;  /* 0x000000082b0672a5 */ /* 0x004fe4000f8e00ff */
[----:B------:R-:W-:Y:S02]  /*2890*/  UIMAD.WIDE.U32 UR4, UR37, UR11, URZ ;  /* 0x0000000b250472a5 */ /* 0x000fe4000f8e00ff */
[----:B---3--:R-:W-:Y:S02]  /*28a0*/  UISETP.NE.AND UP2, UPT, UR12, 0x1, UPT ;  /* 0x000000010c00788c */ /* 0x008fe4000bf45270 */
[----:B------:R-:W-:Y:S01]  /*28b0*/  UISETP.NE.AND UP0, UPT, UR10, 0x1, UPT ;  /* 0x000000010a00788c */ /* 0x000fe2000bf05270 */
[----:B------:R-:W-:-:S02]  /*28c0*/  UMOV UR6, UR7 ;  /* 0x0000000700067c82 */ /* 0x000fc40008000000 */
[----:B------:R-:W-:Y:S01]  /*28d0*/  UMOV UR4, UR5 ;  /* 0x0000000500047c82 */ /* 0x000fe20008000000 */
[----:B------:R-:W-:Y:S02]  /*28e0*/  USHF.R.U32.HI UR9, URZ, UR9, UR6 ;  /* 0x00000009ff097299 */ /* 0x000fe40008011606 */
[----:B----4-:R-:W-:Y:S02]  /*28f0*/  USHF.R.U32.HI UR4, URZ, UR13, UR4 ;  /* 0x0000000dff047299 */ /* 0x010fe40008011604 */
[----:B------:R-:W-:Y:S02]  /*2900*/  USEL UR5, UR43, UR9, !UP2 ;  /* 0x000000092b057287 */ /* 0x000fe4000d000000 */
[----:B------:R-:W-:-:S04]  /*2910*/  USEL UR4, UR37, UR4, !UP0 ;  /* 0x0000000425047287 */ /* 0x000fc8000c000000 */
[----:B------:R-:W-:Y:S02]  /*2920*/  UIADD3 UR6, UPT, UPT, UR5, -UR4, URZ ;  /* 0x8000000405067290 */ /* 0x000fe4000fffe0ff */
[----:B------:R-:W-:Y:S02]  /*2930*/  UIADD3 UR4, UPT, UPT, -UR5, UR4, URZ ;  /* 0x0000000405047290 */ /* 0x000fe4000fffe1ff */
[----:B------:R-:W-:Y:S02]  /*2940*/  UIMAD UR37, UR6, UR10, UR37 ;  /* 0x0000000a062572a4 */ /* 0x000fe4000f8e0225 */
[----:B------:R-:W-:-:S12]  /*2950*/  UIMAD UR43, UR4, UR12, UR43 ;  /* 0x0000000c042b72a4 */ /* 0x000fd8000f8e022b */
.L_x_41:
[----:B------:R-:W-:Y:S01]  /*2960*/  VIADD R11, R11, 0x1 ;  /* 0x000000010b0b7836 */ /* 0x000fe20000000000 */
[----:B------:R-:W-:Y:S02]  /*2970*/  R2UR UR5, R87 ;  /* 0x00000000570572ca */ /* 0x000fe400000e0000 */
[----:B------:R-:W-:Y:S02]  /*2980*/  R2UR UR4, R86 ;  /* 0x00000000560472ca */ /* 0x000fe400000e0000 */
[C---:B------:R-:W-:Y:S02]  /*2990*/  ISETP.NE.AND P0, PT, R11.reuse, 0x2, PT ;  /* 0x000000020b00780c */ /* 0x040fe40003f05270 */
[----:B------:R-:W-:Y:S02]  /*29a0*/  PLOP3.LUT P1, PT, PT, PT, PT, 0x80, 0x8 ;  /* 0x000000000008781c */ /* 0x000fe40003f2f070 */
[----:B------:R-:W-:Y:S02]  /*29b0*/  SEL R3, RZ, 0x1, P0 ;  /* 0x00000001ff037807 */ /* 0x000fe40000000000 */
[----:B------:R-:W-:-:S02]  /*29c0*/  SEL R11, R11, RZ, P0 ;  /* 0x000000ff0b0b7207 */ /* 0x000fc40000000000 */
[----:B------:R-:W-:Y:S01]  /*29d0*/  LOP3.LUT R10, R10, R3, RZ, 0x3c, !PT ;  /* 0x000000030a0a7212 */ /* 0x000fe200078e3cff */
[----:B------:R-:W-:Y:S02]  /*29e0*/  UIADD3 UR25, UPT, UPT, UR43, UR5, URZ ;  /* 0x000000052b197290 */ /* 0x000fe4000fffe0ff */
[----:B------:R-:W-:Y:S01]  /*29f0*/  UIADD3 UR26, UPT, UPT, UR37, UR4, URZ ;  /* 0x00000004251a7290 */ /* 0x000fe2000fffe0ff */
[----:B------:R-:W-:Y:S11]  /*2a00*/  BRA.U UP1, `(.L_x_42) ;  /* 0xffffffed01d47547 */ /* 0x000ff6000b83ffff */
[----:B------:R-:W-:Y:S01]  /*2a10*/  UIADD3 UR21, UPT, UPT, UR21, 0x20, URZ ;  /* 0x0000002015157890 */ /* 0x000fe2000fffe0ff */
[----:B------:R-:W-:-:S03]  /*2a20*/  SHF.L.U32 R3, R12, 0x1f, RZ ;  /* 0x0000001f0c037819 */ /* 0x000fc600000006ff */
[----:B------:R-:W-:-:S09]  /*2a30*/  ULEA UR4, UR23, UR21, 0x3 ;  /* 0x0000001517047291 */ /* 0x000fd2000f8e18ff */
[----:B------:R-:W2:Y:S02]  /*2a40*/  SYNCS.PHASECHK.TRANS64.TRYWAIT P0, [UR4], R3 ;  /* 0x00000003ff0075a7 */ /* 0x000ea40008001104 */
[----:B--2---:R-:W-:Y:S05]  /*2a50*/  @!P0 BRA `(.L_x_43) ;  /* 0x0000005400f48947 */ /* 0x004fea0003800000 */
.L_x_127:
[----:B------:R-:W-:-:S04]  /*2a60*/  UIADD3 UR4, UPT, UPT, UR23, 0x1, URZ ;  /* 0x0000000117047890 */ /* 0x000fc8000fffe0ff */
[----:B------:R-:W-:-:S04]  /*2a70*/  UISETP.NE.AND UP0, UPT, UR4, 0x4, UPT ;  /* 0x000000040400788c */ /* 0x000fc8000bf05270 */
[----:B------:R-:W-:Y:S02]  /*2a80*/  USEL UR6, URZ, 0x1, UP0 ;  /* 0x00000001ff067887 */ /* 0x000fe40008000000 */
[----:B------:R-:W-:-:S04]  /*2a90*/  USEL UR4, UR4, URZ, UP0 ;  /* 0x000000ff04047287 */ /* 0x000fc80008000000 */
[----:B------:R-:W-:Y:S01]  /*2aa0*/  ULEA UR5, UR4, UR21, 0x3 ;  /* 0x0000001504057291 */ /* 0x000fe2000f8e18ff */
[----:B------:R-:W-:-:S04]  /*2ab0*/  LOP3.LUT R2, R12, UR6, RZ, 0x3c, !PT ;  /* 0x000000060c027c12 */ /* 0x000fc8000f8e3cff */
[----:B-1----:R-:W-:-:S04]  /*2ac0*/  SHF.L.U32 R3, R2, 0x1f, RZ ;  /* 0x0000001f02037819 */ /* 0x002fc800000006ff */
[----:B------:R-:W1:Y:S02]  /*2ad0*/  SYNCS.PHASECHK.TRANS64.TRYWAIT P0, [UR5], R3 ;  /* 0x00000003ff0075a7 */ /* 0x000e640008001105 */
[----:B-1----:R-:W-:Y:S05]  /*2ae0*/  @!P0 BRA `(.L_x_44) ;  /* 0x0000005400e88947 */ /* 0x002fea0003800000 */
.L_x_129:
        /* <DEDUP_REMOVED lines=9> */
.L_x_131:
[----:B------:R-:W-:-:S04]  /*2b80*/  UIADD3 UR4, UPT, UPT, UR4, 0x1, URZ ;  /* 0x0000000104047890 */ /* 0x000fc8000fffe0ff */
[----:B------:R-:W-:-:S04]  /*2b90*/  UISETP.NE.AND UP0, UPT, UR4, 0x4, UPT ;  /* 0x000000040400788c */ /* 0x000fc8000bf05270 */
[----:B------:R-:W-:Y:S02]  /*2ba0*/  USEL UR5, URZ, 0x1, UP0 ;  /* 0x00000001ff057887 */ /* 0x000fe40008000000 */
[----:B------:R-:W-:-:S04]  /*2bb0*/  USEL UR4, UR4, URZ, UP0 ;  /* 0x000000ff04047287 */ /* 0x000fc80008000000 */
[----:B------:R-:W-:Y:S01]  /*2bc0*/  ULEA UR4, UR4, UR21, 0x3 ;  /* 0x0000001504047291 */ /* 0x000fe2000f8e18ff */
[----:B-1----:R-:W-:-:S04]  /*2bd0*/  LOP3.LUT R3, R2, UR5, RZ, 0x3c, !PT ;  /* 0x0000000502037c12 */ /* 0x002fc8000f8e3cff */
[----:B------:R-:W-:Y:S01]  /*2be0*/  SHF.L.U32 R3, R3, 0x1f, RZ ;  /* 0x0000001f03037819 */ /* 0x000fe200000006ff */
[----:B------:R-:W-:-:S07]  /*2bf0*/  IMAD.U32 R0, RZ, RZ, UR4 ;  /* 0x00000004ff007e24 */ /* 0x000fce000f8e00ff */
.L_x_46:
[----:B-1----:R1:W2:Y:S02]  /*2c00*/  SYNCS.PHASECHK.TRANS64.TRYWAIT P0, [R0+URZ], R3 ;  /* 0x00000003000075a7 */ /* 0x0022a400080011ff */
[----:B--2---:R-:W-:Y:S05]  /*2c10*/  @!P0 NANOSLEEP.SYNCS 0x989680 ;  /* 0x009896800000895d */ /* 0x004fea0003900000 */
[----:B------:R-:W2:Y:S02]  /*2c20*/  @!P0 SYNCS.PHASECHK.TRANS64 P0, [R0+URZ], R3 ;  /* 0x00000003000085a7 */ /* 0x000ea400080010ff */
[----:B--2---:R-:W-:Y:S05]  /*2c30*/  @P0 EXIT ;  /* 0x000000000000094d */ /* 0x004fea0003800000 */
[----:B------:R-:W-:Y:S05]  /*2c40*/  BRA `(.L_x_46) ;  /* 0xfffffffc00ec7947 */ /* 0x000fea000383ffff */
.L_x_22:
[----:B------:R-:W-:-:S04]  /*2c50*/  UISETP.NE.AND UP0, UPT, UR54, URZ, UPT ;  /* 0x000000ff3600728c */ /* 0x000fc8000bf05270 */
[----:B------:R-:W-:-:S09]  /*2c60*/  UISETP.NE.OR UP0, UPT, UR22, 0x1, UP0 ;  /* 0x000000011600788c */ /* 0x000fd20008705670 */
[----:B------:R-:W-:Y:S05]  /*2c70*/  BRA.U UP0, `(.L_x_47) ;  /* 0x0000000500487547 */ /* 0x000fea000b800000 */
[----:B------:R-:W-:Y:S01]  /*2c80*/  ISETP.GE.U32.AND P2, PT, R0, 0x8, PT ;  /* 0x000000080000780c */ /* 0x000fe20003f46070 */
[----:B------:R-:W-:Y:S01]  /*2c90*/  IMAD.MOV.U32 R12, RZ, RZ, 0x1 ;  /* 0x00000001ff0c7424 */ /* 0x000fe200078e00ff */
[----:B------:R-:W-:Y:S02]  /*2ca0*/  CS2R R10, SRZ ;  /* 0x00000000000a7805 */ /* 0x000fe4000001ff00 */
[----:B------:R-:W-:Y:S01]  /*2cb0*/  CS2R R8, SRZ ;  /* 0x0000000000087805 */ /* 0x000fe2000001ff00 */
[----:B------:R-:W-:Y:S01]  /*2cc0*/  UMOV UR6, 0x400 ;  /* 0x0000040000067882 */ /* 0x000fe20000000000 */
[----:B------:R-:W-:Y:S01]  /*2cd0*/  UMOV UR5, URZ ;  /* 0x000000ff00057c82 */ /* 0x000fe20008000000 */
[----:B------:R-:W-:-:S12]  /*2ce0*/  ULEA UR6, UR54, UR6, 0x18 ;  /* 0x0000000636067291 */ /* 0x000fd8000f8ec0ff */
.L_x_51:
[----:B------:R-:W-:Y:S02]  /*2cf0*/  LEA R2, R8, UR6, 0x3 ;  /* 0x0000000608027c11 */ /* 0x000fe4000f8e18ff */
[----:B------:R-:W-:-:S03]  /*2d00*/  SHF.L.U32 R5, R9, 0x1f, RZ ;  /* 0x0000001f09057819 */ /* 0x000fc600000006ff */
[----:B------:R-:W-:Y:S01]  /*2d10*/  VIADD R4, R2, 0xf0 ;  /* 0x000000f002047836 */ /* 0x000fe20000000000 */
[----:B------:R-:W1:Y:S02]  /*2d20*/  SYNCS.PHASECHK.TRANS64.TRYWAIT P0, [R2+URZ+0xe0], R5 ;  /* 0x0000e005020075a7 */ /* 0x000e6400080011ff */
[----:B-1----:R-:W-:Y:S05]  /*2d30*/  @!P0 BRA `(.L_x_48) ;  /* 0x0000005400848947 */ /* 0x002fea0003800000 */
.L_x_132:
[----:B------:R-:W-:Y:S01]  /*2d40*/  ULEA UR4, UR5, UR6, 0x3 ;  /* 0x0000000605047291 */ /* 0x000fe2000f8e18ff */
[----:B------:R-:W-:Y:S02]  /*2d50*/  PRMT R4, RZ, 0x654, R4 ;  /* 0x00000654ff047816 */ /* 0x000fe40000000004 */
[----:B-1----:R-:W-:Y:S01]  /*2d60*/  SHF.L.U32 R5, R12, 0x1f, RZ ;  /* 0x0000001f0c057819 */ /* 0x002fe200000006ff */
[----:B------:R-:W-:Y:S01]  /*2d70*/  UIADD3 UR7, UPT, UPT, UR4, 0x80, URZ ;  /* 0x0000008004077890 */ /* 0x000fe2000fffe0ff */
[----:B------:R1:W-:Y:S05]  /*2d80*/  SYNCS.ARRIVE.TRANS64.RED.A1T0 RZ, [R4+URZ], RZ ;  /* 0x000000ff04ff79a7 */ /* 0x0003ea00081004ff */
[----:B------:R-:W-:Y:S01]  /*2d90*/  IMAD.U32 R7, RZ, RZ, UR7 ;  /* 0x00000007ff077e24 */ /* 0x000fe2000f8e00ff */
[----:B------:R-:W2:Y:S04]  /*2da0*/  SYNCS.PHASECHK.TRANS64.TRYWAIT P0, [UR4+0x90], R5 ;  /* 0x00009005ff0075a7 */ /* 0x000ea80008001104 */
[----:B------:R-:W-:Y:S01]  /*2db0*/  PRMT R6, R0, 0x654, R7 ;  /* 0x0000065400067816 */ /* 0x000fe20000000007 */
[----:B-1----:R-:W-:Y:S01]  /*2dc0*/  @!P2 IMAD.MOV.U32 R4, RZ, RZ, 0x10 ;  /* 0x00000010ff04a424 */ /* 0x002fe200078e00ff */
[----:B--2---:R-:W-:Y:S06]  /*2dd0*/  @!P0 BRA `(.L_x_49) ;  /* 0x0000005400708947 */ /* 0x004fec0003800000 */
.L_x_134:
[----:B------:R-:W-:Y:S01]  /*2de0*/  ULEA UR8, UR5, UR6, 0x4 ;  /* 0x0000000605087291 */ /* 0x000fe2000f8e20ff */
[----:B------:R-:W-:Y:S01]  /*2df0*/  SEL R3, R6, R3, !P2 ;  /* 0x0000000306037207 */ /* 0x000fe20005000000 */
[----:B------:R-:W-:Y:S01]  /*2e00*/  UIADD3 UR9, UPT, UPT, UR4, 0x80, URZ ;  /* 0x0000008004097890 */ /* 0x000fe2000fffe0ff */
[----:B-1----:R-:W-:Y:S01]  /*2e10*/  LEA R2, R11, UR6, 0x3 ;  /* 0x000000060b027c11 */ /* 0x002fe2000f8e18ff */
[----:B------:R-:W-:Y:S01]  /*2e20*/  UIADD3 UR8, UPT, UPT, UR8, 0x110, URZ ;  /* 0x0000011008087890 */ /* 0x000fe2000fffe0ff */
[----:B------:R-:W-:Y:S01]  /*2e30*/  SHF.L.U32 R5, R10, 0x1f, RZ ;  /* 0x0000001f0a057819 */ /* 0x000fe200000006ff */
[----:B------:R1:W-:Y:S01]  /*2e40*/  @!P2 SYNCS.ARRIVE.TRANS64.RED RZ, [R3+URZ], R4 ;  /* 0x0000000403ffa9a7 */ /* 0x0003e200080004ff */
[----:B------:R-:W-:Y:S01]  /*2e50*/  UIADD3 UR4, UPT, UPT, UR5, 0x1, URZ ;  /* 0x0000000105047890 */ /* 0x000fe2000fffe0ff */
[----:B------:R-:W-:-:S03]  /*2e60*/  VIADD R8, R8, 0x1 ;  /* 0x0000000108087836 */ /* 0x000fc60000000000 */
[----:B------:R-:W-:Y:S02]  /*2e70*/  UISETP.NE.AND UP0, UPT, UR4, 0x2, UPT ;  /* 0x000000020400788c */ /* 0x000fe4000bf05270 */
[----:B------:R-:W-:Y:S06]  /*2e80*/  UGETNEXTWORKID.BROADCAST [UR8], [UR9] ;  /* 0x00000000080073ca */ /* 0x000fec0008000100 */
[----:B------:R-:W-:Y:S01]  /*2e90*/  USEL UR7, URZ, 0x1, UP0 ;  /* 0x00000001ff077887 */ /* 0x000fe20008000000 */
[----:B------:R-:W-:Y:S01]  /*2ea0*/  ISETP.NE.AND P0, PT, R8, 0x2, PT ;  /* 0x000000020800780c */ /* 0x000fe20003f05270 */
[----:B------:R-:W-:Y:S01]  /*2eb0*/  USEL UR5, UR4, URZ, UP0 ;  /* 0x000000ff04057287 */ /* 0x000fe20008000000 */
[----:B------:R-:W2:Y:S03]  /*2ec0*/  SYNCS.PHASECHK.TRANS64.TRYWAIT P1, [R2+URZ+0x80], R5 ;  /* 0x00008005020075a7 */ /* 0x000ea600080211ff */
[----:B------:R-:W-:Y:S01]  /*2ed0*/  LOP3.LUT R12, R12, UR7, RZ, 0x3c, !PT ;  /* 0x000000070c0c7c12 */ /* 0x000fe2000f8e3cff */
[----:B-12---:R-:W-:Y:S07]  /*2ee0*/  @!P1 BRA `(.L_x_50) ;  /* 0x0000005400449947 */ /* 0x006fee0003800000 */
.L_x_135:
[C---:B------:R-:W-:Y:S01]  /*2ef0*/  LEA R4, R11.reuse, UR6, 0x4 ;  /* 0x000000060b047c11 */ /* 0x040fe2000f8e20ff */
[----:B-1----:R-:W-:Y:S01]  /*2f00*/  VIADD R2, R2, 0x90 ;  /* 0x0000009002027836 */ /* 0x002fe20000000000 */
[----:B------:R-:W-:Y:S01]  /*2f10*/  SEL R8, R8, RZ, P0 ;  /* 0x000000ff08087207 */ /* 0x000fe20000000000 */
[----:B------:R-:W-:-:S03]  /*2f20*/  VIADD R11, R11, 0x1 ;  /* 0x000000010b0b7836 */ /* 0x000fc60000000000 */
[----:B------:R-:W1:Y:S01]  /*2f30*/  LDS.128 R4, [R4+0x110] ;  /* 0x0001100004047984 */ /* 0x000e620000000c00 */
[----:B------:R-:W-:Y:S02]  /*2f40*/  PRMT R2, RZ, 0x654, R2 ;  /* 0x00000654ff027816 */ /* 0x000fe40000000002 */
[C---:B------:R-:W-:Y:S01]  /*2f50*/  ISETP.NE.AND P1, PT, R11.reuse, 0x2, PT ;  /* 0x000000020b00780c */ /* 0x040fe20003f25270 */
[----:B------:R-:W-:Y:S01]  /*2f60*/  @!PT LDS RZ, [RZ] ;  /* 0x00000000fffff984 */ /* 0x000fe20000000800 */
[----:B------:R-:W-:Y:S01]  /*2f70*/  @!PT LDS RZ, [RZ] ;  /* 0x00000000fffff984 */ /* 0x000fe20000000800 */
[----:B------:R-:W-:Y:S01]  /*2f80*/  @!PT LDS RZ, [RZ] ;  /* 0x00000000fffff984 */ /* 0x000fe20000000800 */
[----:B------:R-:W-:Y:S01]  /*2f90*/  @!PT LDS RZ, [RZ] ;  /* 0x00000000fffff984 */ /* 0x000fe20000000800 */
[----:B------:R2:W-:Y:S06]  /*2fa0*/  MEMBAR.ALL.CTA ;  /* 0x0000000000007992 */ /* 0x0005ec0000008000 */
[----:B--2---:R-:W2:Y:S01]  /*2fb0*/  FENCE.VIEW.ASYNC.S ;  /* 0x00000000000073c6 */ /* 0x004ea20000000000 */
[----:B------:R-:W-:Y:S01]  /*2fc0*/  SEL R11, R11, RZ, P1 ;  /* 0x000000ff0b0b7207 */ /* 0x000fe20000800000 */
[----:B--2---:R2:W-:Y:S01]  /*2fd0*/  SYNCS.ARRIVE.TRANS64.RED.A1T0 RZ, [R2+URZ], RZ ;  /* 0x000000ff02ff79a7 */ /* 0x0045e200081004ff */
[----:B-1----:R-:W-:-:S02]  /*2fe0*/  LOP3.LUT P3, RZ, R6, 0x1, RZ, 0xc0, !PT ;  /* 0x0000000106ff7812 */ /* 0x002fc4000786c0ff */
[----:B------:R-:W-:-:S04]  /*2ff0*/  SEL R5, RZ, 0x1, P1 ;  /* 0x00000001ff057807 */ /* 0x000fc80000800000 */
[----:B------:R-:W-:Y:S02]  /*3000*/  LOP3.LUT R10, R10, R5, RZ, 0x3c, !PT ;  /* 0x000000050a0a7212 */ /* 0x000fe400078e3cff */
[----:B--2---:R-:W-:-:S04]  /*3010*/  SEL R2, RZ, 0x1, P0 ;  /* 0x00000001ff027807 */ /* 0x004fc80000000000 */
[----:B------:R-:W-:Y:S01]  /*3020*/  LOP3.LUT R9, R9, R2, RZ, 0x3c, !PT ;  /* 0x0000000209097212 */ /* 0x000fe200078e3cff */
[----:B------:R-:W-:Y:S06]  /*3030*/  @P3 BRA `(.L_x_51) ;  /* 0xfffffffc002c3947 */ /* 0x000fec000383ffff */
[----:B------:R-:W-:Y:S01]  /*3040*/  ULEA UR4, UR5, UR6, 0x3 ;  /* 0x0000000605047291 */ /* 0x000fe2000f8e18ff */
[----:B------:R-:W-:-:S08]  /*3050*/  SHF.L.U32 R3, R12, 0x1f, RZ ;  /* 0x0000001f0c037819 */ /* 0x000fd000000006ff */
[----:B------:R-:W1:Y:S02]  /*3060*/  SYNCS.PHASECHK.TRANS64 P0, [UR4+0x90], R3 ;  /* 0x00009003ff0075a7 */ /* 0x000e640008001004 */
[----:B-1----:R-:W-:Y:S05]  /*3070*/  @P0 BRA `(.L_x_52) ;  /* 0x0000000000080947 */ /* 0x002fea0003800000 */
[----:B------:R-:W1:Y:S02]  /*3080*/  SYNCS.PHASECHK.TRANS64.TRYWAIT P0, [UR4+0x90], R3 ;  /* 0x00009003ff0075a7 */ /* 0x000e640008001104 */
[----:B-1----:R-:W-:Y:S05]  /*3090*/  @!P0 BRA `(.L_x_53) ;  /* 0x0000005000ec8947 */ /* 0x002fea0003800000 */
.L_x_52:
[----:B------:R-:W-:-:S04]  /*30a0*/  UIADD3 UR7, UPT, UPT, UR5, 0x1, URZ ;  /* 0x0000000105077890 */ /* 0x000fc8000fffe0ff */
[----:B------:R-:W-:-:S04]  /*30b0*/  UISETP.NE.AND UP0, UPT, UR7, 0x2, UPT ;  /* 0x000000020700788c */ /* 0x000fc8000bf05270 */
[----:B------:R-:W-:Y:S02]  /*30c0*/  USEL UR8, URZ, 0x1, UP0 ;  /* 0x00000001ff087887 */ /* 0x000fe40008000000 */
[----:B------:R-:W-:-:S04]  /*30d0*/  USEL UR7, UR7, URZ, UP0 ;  /* 0x000000ff07077287 */ /* 0x000fc80008000000 */
[----:B------:R-:W-:Y:S01]  /*30e0*/  ULEA UR7, UR7, UR6, 0x3 ;  /* 0x0000000607077291 */ /* 0x000fe2000f8e18ff */
[----:B-1----:R-:W-:-:S04]  /*30f0*/  LOP3.LUT R3, R12, UR8, RZ, 0x3c, !PT ;  /* 0x000000080c037c12 */ /* 0x002fc8000f8e3cff */
[----:B------:R-:W-:-:S04]  /*3100*/  SHF.L.U32 R0, R3, 0x1f, RZ ;  /* 0x0000001f03007819 */ /* 0x000fc800000006ff */
[----:B------:R-:W1:Y:S02]  /*3110*/  SYNCS.PHASECHK.TRANS64 P0, [UR7+0x90], R0 ;  /* 0x00009000ff0075a7 */ /* 0x000e640008001007 */
[----:B-1----:R-:W-:Y:S05]  /*3120*/  @P0 EXIT ;  /* 0x000000000000094d */ /* 0x002fea0003800000 */
[----:B------:R-:W-:Y:S02]  /*3130*/  SHF.L.U32 R3, R3, 0x1f, RZ ;  /* 0x0000001f03037819 */ /* 0x000fe400000006ff */
[----:B------:R-:W-:-:S07]  /*3140*/  MOV R0, UR7 ;  /* 0x0000000700007c02 */ /* 0x000fce0008000f00 */
.L_x_54:
[----:B-1----:R1:W2:Y:S02]  /*3150*/  SYNCS.PHASECHK.TRANS64.TRYWAIT P0, [R0+URZ+0x90], R3 ;  /* 0x00009003000075a7 */ /* 0x0022a400080011ff */
[----:B--2---:R-:W-:Y:S05]  /*3160*/  @!P0 NANOSLEEP.SYNCS 0x989680 ;  /* 0x009896800000895d */ /* 0x004fea0003900000 */
[----:B------:R-:W2:Y:S02]  /*3170*/  @!P0 SYNCS.PHASECHK.TRANS64 P0, [R0+URZ+0x90], R3 ;  /* 0x00009003000085a7 */ /* 0x000ea400080010ff */
[----:B--2---:R-:W-:Y:S05]  /*3180*/  @P0 EXIT ;  /* 0x000000000000094d */ /* 0x004fea0003800000 */
[----:B------:R-:W-:Y:S05]  /*3190*/  BRA `(.L_x_54) ;  /* 0xfffffffc00ec7947 */ /* 0x000fea000383ffff */
.L_x_47:
[----:B------:R-:W-:Y:S05]  /*31a0*/  BRA.U UP4, `(.L_x_55) ;  /* 0x00000011042c7547 */ /* 0x000fea000b800000 */
[----:B------:R-:W-:Y:S01]  /*31b0*/  UMOV UR4, 0x40 ;  /* 0x0000004000047882 */ /* 0x000fe20000000000 */
[----:B------:R-:W-:Y:S01]  /*31c0*/  NOP ;  /* 0x0000000000007918 */ /* 0x000fe20000000000 */
[----:B------:R-:W-:Y:S01]  /*31d0*/  ULEA UR5, UR54, UR4, 0x18 ;  /* 0x0000000436057291 */ /* 0x000fe2000f8ec0ff */
[----:B------:R-:W-:Y:S02]  /*31e0*/  UMOV UR6, 0x400 ;  /* 0x0000040000067882 */ /* 0x000fe40000000000 */
[----:B------:R-:W-:-:S06]  /*31f0*/  ULEA UR6, UR54, UR6, 0x18 ;  /* 0x0000000636067291 */ /* 0x000fcc000f8ec0ff */
[----:B------:R-:W1:Y:S02]  /*3200*/  LDS.U8 R0, [UR5+0x1c] ;  /* 0x00001c05ff007984 */ /* 0x000e640008000000 */
[----:B-1----:R-:W-:-:S13]  /*3210*/  ISETP.NE.AND P0, PT, R0, RZ, PT ;  /* 0x000000ff0000720c */ /* 0x002fda0003f05270 */
[----:B------:R-:W-:Y:S05]  /*3220*/  @P0 BRA `(.L_x_56) ;  /* 0x0000000000580947 */ /* 0x000fea0003800000 */
[----:B------:R-:W-:-:S13]  /*3230*/  ELECT P0, URZ, PT ;  /* 0x0000000000ff782f */ /* 0x000fda0003800000 */
[----:B------:R-:W-:Y:S05]  /*3240*/  @!P0 BRA `(.L_x_57) ;  /* 0x0000000000608947 */ /* 0x000fea0003800000 */
[----:B------:R-:W-:Y:S01]  /*3250*/  UMOV UR4, 0x10 ;  /* 0x0000001000047882 */ /* 0x000fe20000000000 */
[----:B------:R-:W-:Y:S01]  /*3260*/  HFMA2 R0, -RZ, RZ, 0, 5.9604644775390625e-08 ;  /* 0x00000001ff007431 */ /* 0x000fe200000001ff */
[----:B------:R-:W-:-:S03]  /*3270*/  MOV R3, 0xffff ;  /* 0x0000ffff00037802 */ /* 0x000fc60000000f00 */
[----:B------:R-:W-:Y:S04]  /*3280*/  DEPBAR.LE SB1, 0x36 ;  /* 0x00009d800000791a */ /* 0x000fe80000000000 */
[----:B------:R-:W1:Y:S02]  /*3290*/  UTCATOMSWS.FIND_AND_SET.ALIGN UP0, UR4, UR4 ;  /* 0x00000004000475e3 */ /* 0x000e640008000800 */
[----:B-1----:R-:W-:Y:S01]  /*32a0*/  MOV R4, UR4 ;  /* 0x0000000400047c02 */ /* 0x002fe20008000f00 */
[----:B------:R-:W-:Y:S06]  /*32b0*/  BRA.U UP0, `(.L_x_58) ;  /* 0x0000000100187547 */ /* 0x000fec000b800000 */
.L_x_59:
[----:B------:R-:W-:Y:S05]  /*32c0*/  NANOSLEEP 0x64 ;  /* 0x000000640000795d */ /* 0x000fea0003800000 */
[----:B------:R-:W-:-:S05]  /*32d0*/  UMOV UR4, 0x10 ;  /* 0x0000001000047882 */ /* 0x000fca0000000000 */
[----:B------:R-:W-:Y:S04]  /*32e0*/  DEPBAR.LE SB1, 0x36 ;  /* 0x00009d800000791a */ /* 0x000fe80000000000 */
[----:B------:R-:W1:Y:S02]  /*32f0*/  UTCATOMSWS.FIND_AND_SET.ALIGN UP0, UR4, UR4 ;  /* 0x00000004000475e3 */ /* 0x000e640008000800 */
[----:B-1----:R-:W-:Y:S01]  /*3300*/  MOV R4, UR4 ;  /* 0x0000000400047c02 */ /* 0x002fe20008000f00 */
[----:B------:R-:W-:Y:S05]  /*3310*/  BRA.U !UP0, `(.L_x_59) ;  /* 0xfffffffd08e87547 */ /* 0x000fea000b83ffff */
.L_x_58:
[-C--:B------:R-:W-:Y:S02]  /*3320*/  SHF.L.U32 R3, R3, R4.reuse, RZ ;  /* 0x0000000403037219 */ /* 0x080fe400000006ff */
[----:B------:R-:W-:Y:S01]  /*3330*/  SHF.L.U32 R0, R0, R4, RZ ;  /* 0x0000000400007219 */ /* 0x000fe200000006ff */
[----:B------:R-:W-:Y:S02]  /*3340*/  IMAD.SHL.U32 R4, R4, 0x20, RZ ;  /* 0x0000002004047824 */ /* 0x000fe400078e00ff */
[----:B------:R1:W-:Y:S04]  /*3350*/  ATOMS.OR RZ, [UR5+0x14], R3 ;  /* 0x00001403ffff798c */ /* 0x0003e8000b000005 */
[----:B------:R1:W-:Y:S04]  /*3360*/  ATOMS.OR RZ, [UR5+0x18], R0 ;  /* 0x00001800ffff798c */ /* 0x0003e8000b000005 */
[----:B------:R1:W-:Y:S01]  /*3370*/  STS [UR6+0x130], R4 ;  /* 0x00013004ff007988 */ /* 0x0003e20008000806 */
[----:B------:R-:W-:Y:S05]  /*3380*/  BRA `(.L_x_57) ;  /* 0x0000000000107947 */ /* 0x000fea0003800000 */
.L_x_56:
[----:B------:R-:W-:Y:S02]  /*3390*/  MOV R0, 0xffffffff ;  /* 0xffffffff00007802 */ /* 0x000fe40000000f00 */
[----:B------:R-:W-:-:S03]  /*33a0*/  MOV R4, 0x33d0 ;  /* 0x000033d000047802 */ /* 0x000fc60000000f00 */
[----:B------:R1:W-:Y:S04]  /*33b0*/  STS [UR6+0x130], R0 ;  /* 0x00013000ff007988 */ /* 0x0003e80008000806 */
[----:B-1---5:R-:W-:Y:S05]  /*33c0*/  CALL.REL.NOINC `($__internal_1_$__cuda_sm10x_tcgen05_guardrail_trap_phase_invalid_during_alloc) ;  /* 0x0000005400c47944 */ /* 0x022fea0003c00000 */
.L_x_57:
[----:B------:R-:W-:Y:S05]  /*33d0*/  WARPSYNC.ALL ;  /* 0x0000000000007948 */ /* 0x000fea0003800000 */
[----:B------:R-:W2:Y:S01]  /*33e0*/  S2UR UR4, SR_CgaCtaId ;  /* 0x00000000000479c3 */ /* 0x000ea20000008800 */
[----:B------:R-:W-:Y:S01]  /*33f0*/  UMOV UR41, 0x400 ;  /* 0x0000040000297882 */ /* 0x000fe20000000000 */
[----:B------:R-:W-:-:S06]  /*3400*/  NOP ;  /* 0x0000000000007918 */ /* 0x000fcc0000000000 */
[----:B------:R-:W-:Y:S06]  /*3410*/  BAR.ARV 0x6, 0xa0 ;  /* 0x0182800000007b1d */ /* 0x000fec0000002000 */
[----:B------:R-:W3:Y:S01]  /*3420*/  LDCU UR6, c[0x0][0x38c] ;  /* 0x00007180ff0677ac */ /* 0x000ee20008000800 */
[----:B------:R-:W-:Y:S01]  /*3430*/  LOP3.LUT R2, R2, 0xffff, RZ, 0xc0, !PT ;  /* 0x0000ffff02027812 */ /* 0x000fe200078ec0ff */
[----:B------:R-:W-:Y:S01]  /*3440*/  IMAD.MOV.U32 R11, RZ, RZ, 0x1 ;  /* 0x00000001ff0b7424 */ /* 0x000fe200078e00ff */
[----:B------:R-:W-:Y:S01]  /*3450*/  CS2R R8, SRZ ;  /* 0x0000000000087805 */ /* 0x000fe2000001ff00 */
[----:B------:R-:W4:Y:S01]  /*3460*/  LDCU UR7, c[0x0][0x38c] ;  /* 0x00007180ff0777ac */ /* 0x000f220008000800 */
[----:B------:R-:W-:Y:S01]  /*3470*/  R2UR UR42, R2 ;  /* 0x00000000022a72ca */ /* 0x000fe200000e0000 */
[----:B------:R-:W-:Y:S01]  /*3480*/  IMAD.MOV.U32 R10, RZ, RZ, RZ ;  /* 0x000000ffff0a7224 */ /* 0x000fe200078e00ff */
[----:B------:R-:W-:Y:S01]  /*3490*/  UMOV UR46, URZ ;  /* 0x000000ff002e7c82 */ /* 0x000fe20008000000 */
[----:B------:R-:W-:Y:S01]  /*34a0*/  UMOV UR39, URZ ;  /* 0x000000ff00277c82 */ /* 0x000fe20008000000 */
[----:B--2---:R-:W-:Y:S01]  /*34b0*/  ULEA UR41, UR4, UR41, 0x18 ;  /* 0x0000002904297291 */ /* 0x004fe2000f8ec0ff */
[----:B------:R-:W-:Y:S01]  /*34c0*/  UMOV UR62, 0x0 ;  /* 0x00000000003e7882 */ /* 0x000fe20000000000 */
[----:B------:R-:W-:-:S02]  /*34d0*/  UMOV UR63, 0x8100010 ;  /* 0x08100010003f7882 */ /* 0x000fc40000000000 */
[----:B------:R-:W-:Y:S02]  /*34e0*/  UIADD3 UR5, UPT, UPT, UR41, 0x6400, URZ ;  /* 0x0000640029057890 */ /* 0x000fe4000fffe0ff */
[----:B------:R-:W-:Y:S02]  /*34f0*/  UIADD3 UR4, UPT, UPT, UR41, 0x26400, URZ ;  /* 0x0002640029047890 */ /* 0x000fe4000fffe0ff */
[----:B---3--:R-:W-:Y:S01]  /*3500*/  UIADD3 UR6, UPT, UPT, UR6, 0x7f, URZ ;  /* 0x0000007f06067890 */ /* 0x008fe2000fffe0ff */
[----:B-1----:R-:W1:Y:S01]  /*3510*/  LDS R0, [UR41+0x130] ;  /* 0x00013029ff007984 */ /* 0x002e620008000800 */
[----:B------:R-:W-:Y:S02]  /*3520*/  USHF.R.U32.HI UR5, URZ, 0x4, UR5 ;  /* 0x00000004ff057899 */ /* 0x000fe40008011605 */
[----:B------:R-:W-:Y:S02]  /*3530*/  USHF.R.S32.HI UR47, URZ, 0x1f, UR6 ;  /* 0x0000001fff2f7899 */ /* 0x000fe40008011406 */
[----:B------:R-:W-:-:S02]  /*3540*/  USHF.R.U32.HI UR4, URZ, 0x4, UR4 ;  /* 0x00000004ff047899 */ /* 0x000fc40008011604 */
[----:B------:R-:W-:Y:S02]  /*3550*/  ULEA.HI UR47, UR47, UR6, URZ, 0x7 ;  /* 0x000000062f2f7291 */ /* 0x000fe4000f8f38ff */
[----:B------:R-:W-:Y:S02]  /*3560*/  ULOP3.LUT UR5, UR5, 0x3fff, URZ, 0xc0, !UPT ;  /* 0x00003fff05057892 */ /* 0x000fe4000f8ec0ff */
[----:B------:R-:W-:Y:S02]  /*3570*/  USHF.R.S32.HI UR47, URZ, 0x7, UR47 ;  /* 0x00000007ff2f7899 */ /* 0x000fe4000801142f */
[----:B------:R-:W-:Y:S02]  /*3580*/  ULOP3.LUT UR4, UR4, 0x3fff, URZ, 0xc0, !UPT ;  /* 0x00003fff04047892 */ /* 0x000fe4000f8ec0ff */
[----:B------:R-:W-:Y:S01]  /*3590*/  UISETP.LT.AND UP0, UPT, UR47, 0x1, UPT ;  /* 0x000000012f00788c */ /* 0x000fe2000bf01270 */
[----:B------:R-:W-:Y:S01]  /*35a0*/  UMOV UR60, 0x0 ;  /* 0x00000000003c7882 */ /* 0x000fe20000000000 */
[----:B------:R-:W-:-:S02]  /*35b0*/  UMOV UR61, 0x8100010 ;  /* 0x08100010003d7882 */ /* 0x000fc40000000000 */
[----:B------:R-:W-:Y:S01]  /*35c0*/  USEL UR64, UR47, 0x1, !UP0 ;  /* 0x000000012f407887 */ /* 0x000fe2000c000000 */
[----:B------:R-:W-:Y:S01]  /*35d0*/  UMOV UR58, 0x0 ;  /* 0x00000000003a7882 */ /* 0x000fe20000000000 */
[----:B------:R-:W-:Y:S01]  /*35e0*/  UMOV UR59, 0x8100010 ;  /* 0x08100010003b7882 */ /* 0x000fe20000000000 */
[----:B------:R-:W-:Y:S01]  /*35f0*/  UMOV UR56, 0x0 ;  /* 0x0000000000387882 */ /* 0x000fe20000000000 */
[----:B------:R-:W-:Y:S01]  /*3600*/  UMOV UR57, 0x8100010 ;  /* 0x0810001000397882 */ /* 0x000fe20000000000 */
[----:B------:R-:W-:Y:S01]  /*3610*/  UMOV UR54, 0x0 ;  /* 0x0000000000367882 */ /* 0x000fe20000000000 */
[----:B------:R-:W-:Y:S01]  /*3620*/  UMOV UR55, 0x8100010 ;  /* 0x0810001000377882 */ /* 0x000fe20000000000 */
[----:B------:R-:W-:Y:S01]  /*3630*/  UMOV UR52, 0x0 ;  /* 0x0000000000347882 */ /* 0x000fe20000000000 */
[----:B------:R-:W-:Y:S01]  /*3640*/  UMOV UR53, 0x8100010 ;  /* 0x0810001000357882 */ /* 0x000fe20000000000 */
[----:B------:R-:W-:Y:S02]  /*3650*/  ULOP3.LUT UR43, UR5, 0x10000, URZ, 0xfc, !UPT ;  /* 0x00010000052b7892 */ /* 0x000fe4000f8efcff */
[----:B------:R-:W-:-:S02]  /*3660*/  ULOP3.LUT UR44, UR4, 0x10000, URZ, 0xfc, !UPT ;  /* 0x00010000042c7892 */ /* 0x000fc4000f8efcff */
[----:B------:R-:W-:Y:S02]  /*3670*/  UIADD3 UR64, UPT, UPT, -UR64, URZ, URZ ;  /* 0x000000ff40407290 */ /* 0x000fe4000fffe1ff */
[----:B----4-:R-:W-:Y:S01]  /*3680*/  UISETP.GE.AND UP4, UPT, UR7, 0x1, UPT ;  /* 0x000000010700788c */ /* 0x010fe2000bf86270 */
[----:B------:R-:W-:Y:S01]  /*3690*/  UMOV UR50, 0x0 ;  /* 0x0000000000327882 */ /* 0x000fe20000000000 */
[----:B------:R-:W-:Y:S01]  /*36a0*/  UMOV UR51, 0x8100010 ;  /* 0x0810001000337882 */ /* 0x000fe20000000000 */
[----:B------:R-:W-:Y:S01]  /*36b0*/  UMOV UR48, 0x0 ;  /* 0x0000000000307882 */ /* 0x000fe20000000000 */
[----:B-1----:R-:W-:Y:S01]  /*36c0*/  R2UR UR65, R0 ;  /* 0x00000000004172ca */ /* 0x002fe200000e0000 */
[----:B------:R-:W-:-:S14]  /*36d0*/  UMOV UR49, 0x8100010 ;  /* 0x0810001000317882 */ /* 0x000fdc0000000000 */
.L_x_66:
[----:B------:R-:W-:Y:S02]  /*36e0*/  LEA R0, R10, UR41, 0x3 ;  /* 0x000000290a007c11 */ /* 0x000fe4000f8e18ff */
[----:B------:R-:W-:Y:S02]  /*36f0*/  SHF.L.U32 R5, R9, 0x1f, RZ ;  /* 0x0000001f09057819 */ /* 0x000fe400000006ff */
[----:B------:R-:W-:Y:S01]  /*3700*/  PLOP3.LUT P0, PT, PT, PT, UP4, 0x80, 0x8 ;  /* 0x000000000008781c */ /* 0x000fe20003f0f048 */
[----:B------:R-:W-:Y:S01]  /*3710*/  VIADD R3, R0, 0x90 ;  /* 0x0000009000037836 */ /* 0x000fe20000000000 */
[----:B-1----:R-:W1:Y:S02]  /*3720*/  SYNCS.PHASECHK.TRANS64.TRYWAIT P1, [R0+URZ+0x80], R5 ;  /* 0x00008005000075a7 */ /* 0x002e6400080211ff */
[----:B-1-3--:R-:W-:Y:S09]  /*3730*/  @!P1 BRA `(.L_x_60) ;  /* 0x0000004c005c9947 */ /* 0x00aff20003800000 */
.L_x_137:
[----:B------:R-:W-:Y:S01]  /*3740*/  LEA R4, R10, UR41, 0x4 ;  /* 0x000000290a047c11 */ /* 0x000fe2000f8e20ff */
[----:B------:R-:W-:Y:S01]  /*3750*/  @UP4 ULEA UR4, UR39, UR41, 0x3 ;  /* 0x0000002927044291 */ /* 0x000fe2000f8e18ff */
[----:B------:R-:W-:Y:S01]  /*3760*/  PLOP3.LUT P2, PT, PT, PT, PT, 0x80, 0x8 ;  /* 0x000000000008781c */ /* 0x000fe20003f4f070 */
[----:B------:R-:W-:Y:S01]  /*3770*/  ULEA UR45, UR46, UR41, 0x3 ;  /* 0x000000292e2d7291 */ /* 0x000fe2000f8e18ff */
[----:B------:R-:W-:Y:S01]  /*3780*/  PRMT R3, RZ, 0x654, R3 ;  /* 0x00000654ff037816 */ /* 0x000fe20000000003 */
[----:B------:R-:W-:Y:S01]  /*3790*/  ULEA UR36, UR46, UR65, 0x6 ;  /* 0x000000412e247291 */ /* 0x000fe2000f8e30ff */
[----:B-1----:R-:W1:Y:S01]  /*37a0*/  LDS.128 R4, [R4+0x110] ;  /* 0x0001100004047984 */ /* 0x002e620000000c00 */
[----:B------:R-:W-:Y:S02]  /*37b0*/  @P0 SHF.L.U32 R2, R8, 0x1f, RZ ;  /* 0x0000001f08020819 */ /* 0x000fe400000006ff */
[----:B------:R-:W-:Y:S01]  /*37c0*/  SHF.L.U32 R0, R11, 0x1f, RZ ;  /* 0x0000001f0b007819 */ /* 0x000fe200000006ff */
[----:B------:R-:W-:Y:S01]  /*37d0*/  @!PT LDS RZ, [RZ] ;  /* 0x00000000fffff984 */ /* 0x000fe20000000800 */
[----:B------:R-:W-:Y:S01]  /*37e0*/  @!PT LDS RZ, [RZ] ;  /* 0x00000000fffff984 */ /* 0x000fe20000000800 */
[----:B------:R-:W-:Y:S01]  /*37f0*/  @!PT LDS RZ, [RZ] ;  /* 0x00000000fffff984 */ /* 0x000fe20000000800 */
[----:B------:R-:W-:Y:S01]  /*3800*/  @!PT LDS RZ, [RZ] ;  /* 0x00000000fffff984 */ /* 0x000fe20000000800 */
[----:B------:R2:W-:Y:S06]  /*3810*/  MEMBAR.ALL.CTA ;  /* 0x0000000000007992 */ /* 0x0005ec0000008000 */
[----:B--2---:R-:W2:Y:S02]  /*3820*/  FENCE.VIEW.ASYNC.S ;  /* 0x00000000000073c6 */ /* 0x004ea40000000000 */
[----:B--2---:R2:W-:Y:S01]  /*3830*/  SYNCS.ARRIVE.TRANS64.RED.A1T0 RZ, [R3+URZ], RZ ;  /* 0x000000ff03ff79a7 */ /* 0x0045e200081004ff */
[----:B------:R2:W3:Y:S01]  /*3840*/  @P0 SYNCS.PHASECHK.TRANS64.TRYWAIT P2, [UR4], R2 ;  /* 0x00000002ff0005a7 */ /* 0x0004e20008041104 */
[----:B-1----:R-:W-:Y:S01]  /*3850*/  LOP3.LUT P1, RZ, R6, 0x1, RZ, 0xc0, !PT ;  /* 0x0000000106ff7812 */ /* 0x002fe2000782c0ff */
[----:B------:R-:W1:Y:S02]  /*3860*/  SYNCS.PHASECHK.TRANS64.TRYWAIT P0, [UR45+0xc0], R0 ;  /* 0x0000c000ff0075a7 */ /* 0x000e64000800112d */
[----:B-123--:R-:W-:Y:S10]  /*3870*/  @!P0 BRA `(.L_x_61) ;  /* 0x0000004c00208947 */ /* 0x00eff40003800000 */
.L_x_139:
[----:B------:R-:W-:Y:S01]  /*3880*/  IADD3 R10, PT, PT, R10, 0x1, RZ ;  /* 0x000000010a0a7810 */ /* 0x000fe20007ffe0ff */
[----:B------:R-:W-:Y:S06]  /*3890*/  BRA.U !UP4, `(.L_x_62) ;  /* 0x000000050c107547 */ /* 0x000fec000b800000 */
[----:B------:R-:W-:Y:S01]  /*38a0*/  UPLOP3.LUT UP2, UPT, UPT, UPT, UPT, 0x40, 0x4 ;  /* 0x000000000004789c */ /* 0x000fe20003f4e870 */
[----:B------:R-:W-:Y:S01]  /*38b0*/  UMOV UR38, UR64 ;  /* 0x0000004000267c82 */ /* 0x000fe20008000000 */
[----:B------:R-:W-:Y:S01]  /*38c0*/  UMOV UR37, UR47 ;  /* 0x0000002f00257c82 */ /* 0x000fe20008000000 */
[----:B------:R-:W-:-:S08]  /*38d0*/  UMOV UR5, UR39 ;  /* 0x0000002700057c82 */ /* 0x000fd00008000000 */
.L_x_65:
[----:B------:R-:W-:Y:S02]  /*38e0*/  UIADD3 UR38, UPT, UPT, UR38, 0x1, URZ ;  /* 0x0000000126267890 */ /* 0x000fe4000fffe0ff */
[----:B------:R-:W-:Y:S02]  /*38f0*/  ULEA UR7, UR5, UR41, 0x3 ;  /* 0x0000002905077291 */ /* 0x000fe4000f8e18ff */
[----:B------:R-:W-:Y:S01]  /*3900*/  UISETP.NE.AND UP3, UPT, UR38, URZ, UPT ;  /* 0x000000ff2600728c */ /* 0x000fe2000bf65270 */
[----:B--23--:R-:W-:Y:S10]  /*3910*/  @P2 BRA `(.L_x_63) ;  /* 0x00000000000c2947 */ /* 0x00cff40003800000 */
[----:B-1----:R-:W-:Y:S04]  /*3920*/  SHF.L.U32 R3, R8, 0x1f, RZ ;  /* 0x0000001f08037819 */ /* 0x002fe800000006ff */
[----:B------:R-:W1:Y:S02]  /*3930*/  SYNCS.PHASECHK.TRANS64.TRYWAIT P0, [UR7], R3 ;  /* 0x00000003ff0075a7 */ /* 0x000e640008001107 */
[----:B-1----:R-:W-:Y:S05]  /*3940*/  @!P0 BRA `(.L_x_64) ;  /* 0x0000004c00048947 */ /* 0x002fea0003800000 */
.L_x_63:
[----:B------:R-:W-:Y:S01]  /*3950*/  UISETP.NE.AND UP0, UPT, UR37, 0x1, UPT ;  /* 0x000000012500788c */ /* 0x000fe2000bf05270 */
[----:B------:R-:W-:Y:S01]  /*3960*/  PLOP3.LUT P2, PT, PT, PT, PT, 0x80, 0x8 ;  /* 0x000000000008781c */ /* 0x000fe20003f4f070 */
[----:B------:R-:W-:Y:S02]  /*3970*/  UIADD3 UR4, UPT, UPT, UR5, 0x1, URZ ;  /* 0x0000000105047890 */ /* 0x000fe4000fffe0ff */
[----:B------:R-:W-:Y:S02]  /*3980*/  UIADD3 UR40, UPT, UPT, UR7, 0x20, URZ ;  /* 0x0000002007287890 */ /* 0x000fe4000fffe0ff */
[----:B------:R-:W-:Y:S01]  /*3990*/  UISETP.NE.AND UP1, UPT, UR4, 0x4, UPT ;  /* 0x000000040400788c */ /* 0x000fe2000bf25270 */
[----:B------:R-:W-:Y:S01]  /*39a0*/  PLOP3.LUT P0, PT, PT, PT, UP0, 0x80, 0x8 ;  /* 0x000000000008781c */ /* 0x000fe20003f0f008 */
[----:B------:R-:W-:Y:S02]  /*39b0*/  UIADD3 UR37, UPT, UPT, UR37, -0x1, URZ ;  /* 0xffffffff25257890 */ /* 0x000fe4000fffe0ff */
[----:B------:R-:W-:Y:S02]  /*39c0*/  USEL UR6, URZ, 0x1, UP1 ;  /* 0x00000001ff067887 */ /* 0x000fe40008800000 */
[----:B------:R-:W-:Y:S01]  /*39d0*/  USEL UR39, UR4, URZ, UP1 ;  /* 0x000000ff04277287 */ /* 0x000fe20008800000 */
[----:B------:R-:W-:Y:S01]  /*39e0*/  UMOV UR7, 0x40004040 ;  /* 0x4000404000077882 */ /* 0x000fe20000000000 */
[----:B------:R-:W-:Y:S02]  /*39f0*/  UMOV UR35, 0x40004040 ;  /* 0x4000404000237882 */ /* 0x000fe40000000000 */
[----:B------:R-:W-:Y:S01]  /*3a00*/  @UP0 ULEA UR4, UR39, UR41, 0x3 ;  /* 0x0000002927040291 */ /* 0x000fe2000f8e18ff */
[----:B------:R-:W-:Y:S01]  /*3a10*/  LOP3.LUT R8, R8, UR6, RZ, 0x3c, !PT ;  /* 0x0000000608087c12 */ /* 0x000fe2000f8e3cff */
[----:B------:R-:W-:Y:S01]  /*3a20*/  ULEA UR6, UR5, UR44, 0xa ;  /* 0x0000002c05067291 */ /* 0x000fe2000f8e50ff */
[----:B------:R-:W-:Y:S02]  /*3a30*/  UMOV UR33, 0x40004040 ;  /* 0x4000404000217882 */ /* 0x000fe40000000000 */
[----:B-1----:R-:W-:Y:S01]  /*3a40*/  @P0 SHF.L.U32 R0, R8, 0x1f, RZ ;  /* 0x0000001f08000819 */ /* 0x002fe200000006ff */
[----:B------:R-:W-:Y:S02]  /*3a50*/  UIADD3 UR34, UPT, UPT, UR6, 0x2, URZ ;  /* 0x0000000206227890 */ /* 0x000fe4000fffe0ff */
[----:B------:R-:W-:Y:S01]  /*3a60*/  UIADD3 UR30, UPT, UPT, UR6, 0x4, URZ ;  /* 0x00000004061e7890 */ /* 0x000fe2000fffe0ff */
[----:B------:R2:W3:Y:S01]  /*3a70*/  @P0 SYNCS.PHASECHK.TRANS64.TRYWAIT P2, [UR4], R0 ;  /* 0x00000000ff0005a7 */ /* 0x0004e20008041104 */
[----:B------:R-:W-:Y:S02]  /*3a80*/  ULEA UR4, UR5, UR43, 0xb ;  /* 0x0000002b05047291 */ /* 0x000fe4000f8e58ff */
[----:B------:R-:W-:Y:S02]  /*3a90*/  UIADD3 UR26, UPT, UPT, UR6, 0x6, URZ ;  /* 0x00000006061a7890 */ /* 0x000fe4000fffe0ff */
        /* <DEDUP_REMOVED lines=10> */
[----:B------:R-:W-:Y:S01]  /*3b40*/  UIADD3 UR8, UPT, UPT, UR4, 0x406, URZ ;  /* 0x0000040604087890 */ /* 0x000fe2000fffe0ff */
[----:B------:R-:W-:Y:S01]  /*3b50*/  UMOV UR5, 0x40004040 ;  /* 0x4000404000057882 */ /* 0x000fe20000000000 */
[----:B------:R-:W-:Y:S01]  /*3b60*/  UMOV UR31, 0x40004040 ;  /* 0x40004040001f7882 */ /* 0x000fe20000000000 */
[----:B------:R1:W-:Y:S01]  /*3b70*/  UTCHMMA gdesc[UR4], gdesc[UR6], tmem[UR36], tmem[UR62], idesc[UR63], UP2 ;  /* 0x00ff3e06040075ea */ /* 0x0003e20009000024 */
[----:B------:R-:W-:Y:S01]  /*3b80*/  UPLOP3.LUT UP2, UPT, UPT, UPT, UPT, 0x80, 0x8 ;  /* 0x000000000008789c */ /* 0x000fe20003f4f070 */
[----:B------:R2:W-:Y:S01]  /*3b90*/  UTCHMMA gdesc[UR32], gdesc[UR34], tmem[UR36], tmem[UR60], idesc[UR61], UPT ;  /* 0x00ff3c22200075ea */ /* 0x0005e2000b800024 */
[----:B------:R-:W-:Y:S01]  /*3ba0*/  UMOV UR29, 0x40004040 ;  /* 0x40004040001d7882 */ /* 0x000fe20000000000 */
[----:B------:R-:W-:Y:S01]  /*3bb0*/  UMOV UR27, 0x40004040 ;  /* 0x40004040001b7882 */ /* 0x000fe20000000000 */
        /* <DEDUP_REMOVED lines=12> */
[----:B------:R-:W-:Y:S01]  /*3c80*/  UMOV UR9, 0x40004040 ;  /* 0x4000404000097882 */ /* 0x000fe20000000000 */
[----:B------:R2:W-:Y:S01]  /*3c90*/  UTCHMMA gdesc[UR12], gdesc[UR14], tmem[UR36], tmem[UR50], idesc[UR51], UPT ;  /* 0x00ff320e0c0075ea */ /* 0x0005e2000b800024 */
[----:B------:R2:W-:Y:S01]  /*3ca0*/  UTCHMMA gdesc[UR8], gdesc[UR10], tmem[UR36], tmem[UR48], idesc[UR49], UPT ;  /* 0x00ff300a080075ea */ /* 0x0005e2000b800024 */
[----:B------:R2:W-:Y:S01]  /*3cb0*/  UTCBAR.MULTICAST [UR40], URZ, UR42 ;  /* 0x000000ff280073e9 */ /* 0x0005e2000800082a */
[----:B-1----:R-:W-:Y:S01]  /*3cc0*/  UMOV UR5, UR39 ;  /* 0x0000002700057c82 */ /* 0x002fe20008000000 */
[----:B------:R-:W-:Y:S05]  /*3cd0*/  BRA.U UP3, `(.L_x_65) ;  /* 0xfffffffd03007547 */ /* 0x000fea000b83ffff */
.L_x_62:
[----:B------:R-:W-:Y:S01]  /*3ce0*/  UIADD3 UR4, UPT, UPT, UR46, 0x1, URZ ;  /* 0x000000012e047890 */ /* 0x000fe2000fffe0ff */
[C---:B------:R-:W-:Y:S01]  /*3cf0*/  ISETP.NE.AND P0, PT, R10.reuse, 0x2, PT ;  /* 0x000000020a00780c */ /* 0x040fe20003f05270 */
[----:B------:R-:W-:Y:S02]  /*3d00*/  UIADD3 UR5, UPT, UPT, UR45, 0xa0, URZ ;  /* 0x000000a02d057890 */ /* 0x000fe4000fffe0ff */
[----:B------:R-:W-:Y:S01]  /*3d10*/  UISETP.NE.AND UP0, UPT, UR4, 0x4, UPT ;  /* 0x000000040400788c */ /* 0x000fe2000bf05270 */
[----:B-12---:R-:W-:Y:S02]  /*3d20*/  SEL R0, RZ, 0x1, P0 ;  /* 0x00000001ff007807 */ /* 0x006fe40000000000 */
[----:B------:R-:W-:Y:S01]  /*3d30*/  SEL R10, R10, RZ, P0 ;  /* 0x000000ff0a0a7207 */ /* 0x000fe20000000000 */
[----:B------:R-:W-:Y:S01]  /*3d40*/  USEL UR6, URZ, 0x1, UP0 ;  /* 0x00000001ff067887 */ /* 0x000fe20008000000 */
[----:B------:R-:W-:Y:S01]  /*3d50*/  LOP3.LUT R9, R9, R0, RZ, 0x3c, !PT ;  /* 0x0000000009097212 */ /* 0x000fe200078e3cff */
[----:B------:R-:W-:Y:S01]  /*3d60*/  USEL UR46, UR4, URZ, UP0 ;  /* 0x000000ff042e7287 */ /* 0x000fe20008000000 */
[----:B------:R1:W-:Y:S03]  /*3d70*/  UTCBAR [UR5], URZ ;  /* 0x000000ff050073e9 */ /* 0x0003e600080000ff */
[----:B------:R-:W-:Y:S01]  /*3d80*/  LOP3.LUT R11, R11, UR6, RZ, 0x3c, !PT ;  /* 0x000000060b0b7c12 */ /* 0x000fe2000f8e3cff */
[----:B------:R-:W-:Y:S07]  /*3d90*/  @P1 BRA `(.L_x_66) ;  /* 0xfffffff800501947 */ /* 0x000fee000383ffff */
[----:B------:R-:W2:Y:S01]  /*3da0*/  S2UR UR8, SR_CgaCtaId ;  /* 0x00000000000879c3 */ /* 0x000ea20000008800 */
[----:B------:R-:W-:Y:S01]  /*3db0*/  ELECT P0, URZ, PT ;  /* 0x0000000000ff782f */ /* 0x000fe20003800000 */
[----:B------:R-:W-:Y:S01]  /*3dc0*/  IMAD.MOV.U32 R0, RZ, RZ, 0x1 ;  /* 0x00000001ff007424 */ /* 0x000fe200078e00ff */
[----:B------:R-:W-:Y:S01]  /*3dd0*/  UIADD3 UR41, UPT, UPT, UR41, 0xc0, URZ ;  /* 0x000000c029297890 */ /* 0x000fe2000fffe0ff */
[----:B------:R-:W-:Y:S01]  /*3de0*/  SHF.L.U32 R3, R11, 0x1f, RZ ;  /* 0x0000001f0b037819 */ /* 0x000fe200000006ff */
[----:B------:R-:W-:-:S03]  /*3df0*/  UMOV UR4, 0x40 ;  /* 0x0000004000047882 */ /* 0x000fc60000000000 */
[----:B------:R-:W-:Y:S01]  /*3e00*/  UVIRTCOUNT.DEALLOC.SMPOOL 0x80 ;  /* 0x000000800000784c */ /* 0x000fe20000000000 */
[----:B--2---:R-:W-:Y:S02]  /*3e10*/  ULEA UR8, UR8, UR4, 0x18 ;  /* 0x0000000408087291 */ /* 0x004fe4000f8ec0ff */
[----:B------:R-:W-:-:S07]  /*3e20*/  ULEA UR4, UR46, UR41, 0x3 ;  /* 0x000000292e047291 */ /* 0x000fce000f8e18ff */
[----:B------:R2:W-:Y:S02]  /*3e30*/  @P0 STS.U8 [UR8+0x1c], R0 ;  /* 0x00001c00ff000988 */ /* 0x0005e40008000008 */
[----:B------:R-:W4:Y:S02]  /*3e40*/  SYNCS.PHASECHK.TRANS64.TRYWAIT P0, [UR4], R3 ;  /* 0x00000003ff0075a7 */ /* 0x000f240008001104 */
[----:B--2-4-:R-:W-:Y:S05]  /*3e50*/  @!P0 BRA `(.L_x_67) ;  /* 0x0000004400d88947 */ /* 0x014fea0003800000 */
.L_x_142:
[----:B------:R-:W-:-:S04]  /*3e60*/  UIADD3 UR4, UPT, UPT, UR46, 0x1, URZ ;  /* 0x000000012e047890 */ /* 0x000fc8000fffe0ff */
[----:B------:R-:W-:-:S04]  /*3e70*/  UISETP.NE.AND UP0, UPT, UR4, 0x4, UPT ;  /* 0x000000040400788c */ /* 0x000fc8000bf05270 */
[----:B------:R-:W-:Y:S02]  /*3e80*/  USEL UR6, URZ, 0x1, UP0 ;  /* 0x00000001ff067887 */ /* 0x000fe40008000000 */
[----:B------:R-:W-:-:S04]  /*3e90*/  USEL UR4, UR4, URZ, UP0 ;  /* 0x000000ff04047287 */ /* 0x000fc80008000000 */
[----:B-1----:R-:W-:Y:S01]  /*3ea0*/  ULEA UR5, UR4, UR41, 0x3 ;  /* 0x0000002904057291 */ /* 0x002fe2000f8e18ff */
[----:B------:R-:W-:-:S04]  /*3eb0*/  LOP3.LUT R2, R11, UR6, RZ, 0x3c, !PT ;  /* 0x000000060b027c12 */ /* 0x000fc8000f8e3cff */
[----:B--2---:R-:W-:-:S04]  /*3ec0*/  SHF.L.U32 R3, R2, 0x1f, RZ ;  /* 0x0000001f02037819 */ /* 0x004fc800000006ff */
[----:B------:R-:W1:Y:S02]  /*3ed0*/  SYNCS.PHASECHK.TRANS64.TRYWAIT P0, [UR5], R3 ;  /* 0x00000003ff0075a7 */ /* 0x000e640008001105 */
[----:B-1----:R-:W-:Y:S05]  /*3ee0*/  @!P0 BRA `(.L_x_68) ;  /* 0x0000004400cc8947 */ /* 0x002fea0003800000 */
.L_x_144:
        /* <DEDUP_REMOVED lines=9> */
.L_x_146:
[----:B------:R-:W-:-:S04]  /*3f80*/  UIADD3 UR4, UPT, UPT, UR4, 0x1, URZ ;  /* 0x0000000104047890 */ /* 0x000fc8000fffe0ff */
[----:B------:R-:W-:-:S04]  /*3f90*/  UISETP.NE.AND UP0, UPT, UR4, 0x4, UPT ;  /* 0x000000040400788c */ /* 0x000fc8000bf05270 */
[----:B------:R-:W-:Y:S02]  /*3fa0*/  USEL UR5, URZ, 0x1, UP0 ;  /* 0x00000001ff057887 */ /* 0x000fe40008000000 */
[----:B------:R-:W-:-:S04]  /*3fb0*/  USEL UR4, UR4, URZ, UP0 ;  /* 0x000000ff04047287 */ /* 0x000fc80008000000 */
[----:B------:R-:W-:Y:S01]  /*3fc0*/  ULEA UR4, UR4, UR41, 0x3 ;  /* 0x0000002904047291 */ /* 0x000fe2000f8e18ff */
[----:B-1----:R-:W-:-:S04]  /*3fd0*/  LOP3.LUT R3, R2, UR5, RZ, 0x3c, !PT ;  /* 0x0000000502037c12 */ /* 0x002fc8000f8e3cff */
[----:B------:R-:W-:-:S04]  /*3fe0*/  SHF.L.U32 R3, R3, 0x1f, RZ ;  /* 0x0000001f03037819 */ /* 0x000fc800000006ff */
[----:B------:R-:W1:Y:S02]  /*3ff0*/  SYNCS.PHASECHK.TRANS64.TRYWAIT P0, [UR4], R3 ;  /* 0x00000003ff0075a7 */ /* 0x000e640008001104 */
[----:B-1----:R-:W-:Y:S05]  /*4000*/  @!P0 BRA `(.L_x_70) ;  /* 0x0000004400b48947 */ /* 0x002fea0003800000 */
.L_x_148:
[----:B------:R-:W-:Y:S01]  /*4010*/  NOP ;  /* 0x0000000000007918 */ /* 0x000fe20000000000 */
[----:B-1----:R-:W1:Y:S01]  /*4020*/  LDS R0, [UR8+0x14] ;  /* 0x00001408ff007984 */ /* 0x002e620008000800 */
[----:B------:R-:W-:Y:S01]  /*4030*/  ULOP3.LUT UR4, UR65, 0xffff, URZ, 0xc0, !UPT ;  /* 0x0000ffff41047892 */ /* 0x000fe2000f8ec0ff */
[----:B------:R-:W-:Y:S01]  /*4040*/  UMOV UR5, 0xffff ;  /* 0x0000ffff00057882 */ /* 0x000fe20000000000 */
[----:B------:R-:W-:Y:S02]  /*4050*/  UMOV UR6, 0x1 ;  /* 0x0000000100067882 */ /* 0x000fe40000000000 */
[----:B------:R-:W-:-:S04]  /*4060*/  USHF.R.U32.HI UR4, URZ, 0x5, UR4 ;  /* 0x00000005ff047899 */ /* 0x000fc80008011604 */
[----:B------:R-:W-:Y:S02]  /*4070*/  USHF.L.U32 UR5, UR5, UR4, URZ ;  /* 0x0000000405057299 */ /* 0x000fe400080006ff */
[----:B------:R-:W-:-:S04]  /*4080*/  USHF.L.U32 UR4, UR6, UR4, URZ ;  /* 0x0000000406047299 */ /* 0x000fc800080006ff */
[----:B-1----:R-:W-:-:S04]  /*4090*/  LOP3.LUT R0, R0, UR5, RZ, 0xc0, !PT ;  /* 0x0000000500007c12 */ /* 0x002fc8000f8ec0ff */
[----:B------:R-:W-:-:S13]  /*40a0*/  ISETP.NE.AND P0, PT, R0, UR5, PT ;  /* 0x0000000500007c0c */ /* 0x000fda000bf05270 */
[----:B------:R-:W-:Y:S05]  /*40b0*/  @P0 BRA `(.L_x_71) ;  /* 0x0000000000580947 */ /* 0x000fea0003800000 */
[----:B------:R-:W1:Y:S02]  /*40c0*/  LDS R0, [UR8+0x18] ;  /* 0x00001808ff007984 */ /* 0x000e640008000800 */
[----:B-1----:R-:W-:-:S04]  /*40d0*/  LOP3.LUT R0, R0, UR4, RZ, 0xc0, !PT ;  /* 0x0000000400007c12 */ /* 0x002fc8000f8ec0ff */
[----:B------:R-:W-:-:S13]  /*40e0*/  ISETP.NE.AND P0, PT, R0, UR4, PT ;  /* 0x0000000400007c0c */ /* 0x000fda000bf05270 */
[----:B------:R-:W-:Y:S05]  /*40f0*/  @P0 BRA `(.L_x_72) ;  /* 0x00000000003c0947 */ /* 0x000fea0003800000 */
[----:B------:R-:W1:Y:S01]  /*4100*/  S2R R2, SR_LANEID ;  /* 0x0000000000027919 */ /* 0x000e620000000000 */
[----:B------:R-:W-:Y:S01]  /*4110*/  ULOP3.LUT UR5, URZ, UR5, URZ, 0x33, !UPT ;  /* 0x00000005ff057292 */ /* 0x000fe2000f8e33ff */
[----:B------:R-:W-:Y:S01]  /*4120*/  LOP3.LUT R4, RZ, UR4, RZ, 0x33, !PT ;  /* 0x00000004ff047c12 */ /* 0x000fe2000f8e33ff */
[----:B------:R-:W-:Y:S02]  /*4130*/  VOTEU.ANY UR4, UPT, PT ;  /* 0x0000000000047886 */ /* 0x000fe400038e0100 */
[----:B------:R-:W-:Y:S01]  /*4140*/  UFLO.U32 UR4, UR4 ;  /* 0x00000004000472bd */ /* 0x000fe200080e0000 */
[----:B------:R-:W2:Y:S01]  /*4150*/  REDUX UR6, R4 ;  /* 0x00000000040673c4 */ /* 0x000ea20000000000 */
[----:B------:R-:W-:-:S06]  /*4160*/  IMAD.U32 R0, RZ, RZ, UR5 ;  /* 0x00000005ff007e24 */ /* 0x000fcc000f8e00ff */
[----:B------:R4:W-:Y:S01]  /*4170*/  UTCATOMSWS.AND URZ, UR5 ;  /* 0x0000000500ff79e3 */ /* 0x0009e20008000000 */
[----:B------:R-:W3:Y:S01]  /*4180*/  REDUX UR7, R0 ;  /* 0x00000000000773c4 */ /* 0x000ee20000000000 */
[----:B-1----:R-:W-:Y:S01]  /*4190*/  ISETP.EQ.U32.AND P0, PT, R2, UR4, PT ;  /* 0x0000000402007c0c */ /* 0x002fe2000bf02070 */
[----:B--2---:R-:W-:Y:S01]  /*41a0*/  IMAD.U32 R2, RZ, RZ, UR6 ;  /* 0x00000006ff027e24 */ /* 0x004fe2000f8e00ff */
[----:B---3--:R-:W-:-:S11]  /*41b0*/  MOV R3, UR7 ;  /* 0x0000000700037c02 */ /* 0x008fd60008000f00 */
[----:B------:R4:W-:Y:S04]  /*41c0*/  @P0 ATOMS.AND RZ, [UR8+0x14], R3 ;  /* 0x00001403ffff098c */ /* 0x0009e8000a800008 */
[----:B------:R4:W-:Y:S01]  /*41d0*/  @P0 ATOMS.AND RZ, [UR8+0x18], R2 ;  /* 0x00001802ffff098c */ /* 0x0009e2000a800008 */
[----:B------:R-:W-:Y:S05]  /*41e0*/  BRA `(.L_x_73) ;  /* 0x0000000000147947 */ /* 0x000fea0003800000 */
.L_x_72:
[----:B------:R-:W-:Y:S02]  /*41f0*/  MOV R2, 0x4210 ;  /* 0x0000421000027802 */ /* 0x000fe40000000f00 */
[----:B---3-5:R-:W-:Y:S05]  /*4200*/  CALL.REL.NOINC `($__internal_0_$__cuda_sm10x_tcgen05_guardrail_trap_col_being_dealloced_not_returned_by_alloc) ;  /* 0x0000004800287944 */ /* 0x028fea0003c00000 */
[----:B------:R-:W-:Y:S05]  /*4210*/  BRA `(.L_x_73) ;  /* 0x0000000000087947 */ /* 0x000fea0003800000 */
.L_x_71:
[----:B------:R-:W-:Y:S02]  /*4220*/  MOV R2, 0x4240 ;  /* 0x0000424000027802 */ /* 0x000fe40000000f00 */
[----:B---3-5:R-:W-:Y:S05]  /*4230*/  CALL.REL.NOINC `($__internal_2_$__cuda_sm10x_tcgen05_guardrail_trap_unallocated_columns_being_dealloced) ;  /* 0x0000004800347944 */ /* 0x028fea0003c00000 */
.L_x_73:
[----:B------:R-:W-:Y:S01]  /*4240*/  NOP ;  /* 0x0000000000007918 */ /* 0x000fe20000000000 */
[----:B----4-:R-:W-:Y:S05]  /*4250*/  EXIT ;  /* 0x000000000000794d */ /* 0x010fea0003800000 */
.L_x_55:
[----:B------:R-:W-:-:S09]  /*4260*/  UISETP.NE.OR UP0, UPT, UR22, 0x3, !UP3 ;  /* 0x000000031600788c */ /* 0x000fd2000df05670 */
[----:B------:R-:W-:Y:S05]  /*4270*/  BRA.U UP0, `(.L_x_74) ;  /* 0x0000000d00f07547 */ /* 0x000fea000b800000 */
[----:B------:R-:W1:Y:S01]  /*4280*/  LDCU UR33, c[0x0][0x370] ;  /* 0x00006e00ff2177ac */ /* 0x000e620008000800 */
[----:B------:R-:W2:Y:S01]  /*4290*/  LDC.64 R16, c[0x0][0x348] ;  /* 0x0000d200ff107b82 */ /* 0x000ea20000000a00 */
[----:B------:R-:W-:Y:S02]  /*42a0*/  HFMA2 R13, -RZ, RZ, 0, 0 ;  /* 0x00000000ff0d7431 */ /* 0x000fe400000001ff */
[----:B------:R-:W-:Y:S01]  /*42b0*/  IMAD.MOV.U32 R15, RZ, RZ, 0x1 ;  /* 0x00000001ff0f7424 */ /* 0x000fe200078e00ff */
[----:B------:R-:W1:Y:S01]  /*42c0*/  LDCU.128 UR28, c[0x0][0xb10] ;  /* 0x00016200ff1c77ac */ /* 0x000e620008000c00 */
[----:B------:R-:W-:Y:S01]  /*42d0*/  IMAD.MOV.U32 R14, RZ, RZ, RZ ;  /* 0x000000ffff0e7224 */ /* 0x000fe200078e00ff */
[----:B------:R-:W-:Y:S01]  /*42e0*/  MOV R7, 0x2000 ;  /* 0x0000200000077802 */ /* 0x000fe20000000f00 */
[----:B------:R-:W3:Y:S01]  /*42f0*/  LDCU UR32, c[0x0][0x374] ;  /* 0x00006e80ff2077ac */ /* 0x000ee20008000800 */
[----:B------:R-:W4:Y:S01]  /*4300*/  LDC.64 R2, c[0x0][0x888] ;  /* 0x00022200ff027b82 */ /* 0x000f220000000a00 */
[----:B------:R-:W3:Y:S01]  /*4310*/  LDCU UR15, c[0x0][0xb0c] ;  /* 0x00016180ff0f77ac */ /* 0x000ee20008000800 */
[----:B------:R-:W3:Y:S06]  /*4320*/  LDCU UR38, c[0x0][0xb20] ;  /* 0x00016400ff2677ac */ /* 0x000eec0008000800 */
[----:B------:R-:W2:Y:S01]  /*4330*/  LDC.64 R4, c[0x0][0x890] ;  /* 0x00022400ff047b82 */ /* 0x000ea20000000a00 */
[----:B------:R-:W3:Y:S01]  /*4340*/  LDCU UR4, c[0x0][0xb30] ;  /* 0x00016600ff0477ac */ /* 0x000ee20008000800 */
[----:B-1----:R-:W-:-:S02]  /*4350*/  UIMAD.WIDE.U32 UR6, UR33, UR28, URZ ;  /* 0x0000001c210672a5 */ /* 0x002fc4000f8e00ff */
[----:B---3--:R-:W-:Y:S01]  /*4360*/  UIMAD.WIDE.U32 UR8, UR32, UR31, URZ ;  /* 0x0000001f200872a5 */ /* 0x008fe2000f8e00ff */
[----:B------:R-:W-:Y:S01]  /*4370*/  UMOV UR24, 0x400 ;  /* 0x0000040000187882 */ /* 0x000fe20000000000 */
[----:B------:R-:W-:-:S03]  /*4380*/  UPLOP3.LUT UP3, UPT, UPT, UPT, UPT, 0x40, 0x4 ;  /* 0x000000000004789c */ /* 0x000fc60003f6e870 */
[----:B------:R-:W-:Y:S01]  /*4390*/  UMOV UR6, UR7 ;  /* 0x0000000700067c82 */ /* 0x000fe20008000000 */
[----:B------:R-:W-:Y:S01]  /*43a0*/  UISETP.GE.AND UP0, UPT, UR42, 0x1, UPT ;  /* 0x000000012a00788c */ /* 0x000fe2000bf06270 */
[----:B------:R-:W-:Y:S01]  /*43b0*/  UMOV UR34, UR9 ;  /* 0x0000000900227c82 */ /* 0x000fe20008000000 */
[----:B------:R-:W-:Y:S01]  /*43c0*/  UISETP.NE.AND UP4, UPT, UR42, 0x1, UPT ;  /* 0x000000012a00788c */ /* 0x000fe2000bf85270 */
[----:B------:R-:W1:Y:S01]  /*43d0*/  LDCU.64 UR16, c[0x0][0xb28] ;  /* 0x00016500ff1077ac */ /* 0x000e620008000a00 */
[----:B------:R-:W-:Y:S02]  /*43e0*/  ULEA UR24, UR54, UR24, 0x18 ;  /* 0x0000001836187291 */ /* 0x000fe4000f8ec0ff */
[----:B------:R-:W-:Y:S02]  /*43f0*/  UISETP.NE.AND UP6, UPT, UR15, 0x1, UPT ;  /* 0x000000010f00788c */ /* 0x000fe4000bfc5270 */
[----:B------:R-:W-:Y:S02]  /*4400*/  UISETP.NE.AND UP5, UPT, UR30, 0x1, UPT ;  /* 0x000000011e00788c */ /* 0x000fe4000bfa5270 */
[----:B------:R-:W-:-:S02]  /*4410*/  USHF.R.U32.HI UR35, URZ, UR29, UR6 ;  /* 0x0000001dff237299 */ /* 0x000fc40008011606 */
[----:B------:R-:W-:Y:S02]  /*4420*/  USHF.R.U32.HI UR34, URZ, UR38, UR34 ;  /* 0x00000026ff227299 */ /* 0x000fe40008011622 */
[----:B------:R-:W-:Y:S01]  /*4430*/  UISETP.NE.AND UP2, UPT, UR4, 0x1, UPT ;  /* 0x000000010400788c */ /* 0x000fe2000bf45270 */
[----:B------:R-:W-:-:S10]  /*4440*/  UMOV UR12, URZ ;  /* 0x000000ff000c7c82 */ /* 0x000fd40008000000 */
.L_x_83:
[C---:B------:R-:W-:Y:S02]  /*4450*/  LEA R12, R14.reuse, UR24, 0x3 ;  /* 0x000000180e0c7c11 */ /* 0x040fe4000f8e18ff */
[----:B------:R-:W-:Y:S02]  /*4460*/  SHF.L.U32 R9, R13, 0x1f, RZ ;  /* 0x0000001f0d097819 */ /* 0x000fe400000006ff */
[----:B------:R-:W-:Y:S02]  /*4470*/  LEA R10, R14, UR24, 0x4 ;  /* 0x000000180e0a7c11 */ /* 0x000fe4000f8e20ff */
[----:B---3--:R-:W3:Y:S02]  /*4480*/  SYNCS.PHASECHK.TRANS64.TRYWAIT P0, [R12+URZ+0x80], R9 ;  /* 0x000080090c0075a7 */ /* 0x008ee400080011ff */
[----:B---3--:R-:W-:Y:S05]  /*4490*/  @!P0 BRA `(.L_x_75) ;  /* 0x0000004000a88947 */ /* 0x008fea0003800000 */
.L_x_149:
[----:B---3--:R-:W3:Y:S01]  /*44a0*/  LDS.128 R8, [R10+0x110] ;  /* 0x000110000a087984 */ /* 0x008ee20000000c00 */
[----:B------:R-:W-:Y:S01]  /*44b0*/  UISETP.GE.AND UP0, UPT, UR42, 0x1, UPT ;  /* 0x000000012a00788c */ /* 0x000fe2000bf06270 */
[----:B------:R-:W-:Y:S01]  /*44c0*/  @!PT LDS RZ, [RZ] ;  /* 0x00000000fffff984 */ /* 0x000fe20000000800 */
[----:B------:R-:W-:Y:S01]  /*44d0*/  @!PT LDS RZ, [RZ] ;  /* 0x00000000fffff984 */ /* 0x000fe20000000800 */
[----:B------:R-:W-:Y:S01]  /*44e0*/  @!PT LDS RZ, [RZ] ;  /* 0x00000000fffff984 */ /* 0x000fe20000000800 */
[----:B------:R-:W-:Y:S01]  /*44f0*/  @!PT LDS RZ, [RZ] ;  /* 0x00000000fffff984 */ /* 0x000fe20000000800 */
[----:B------:R1:W-:Y:S06]  /*4500*/  MEMBAR.ALL.CTA ;  /* 0x0000000000007992 */ /* 0x0003ec0000008000 */
[----:B-1----:R-:W1:Y:S01]  /*4510*/  FENCE.VIEW.ASYNC.S ;  /* 0x00000000000073c6 */ /* 0x002e620000000000 */
[----:B---3--:R-:W-:Y:S11]  /*4520*/  LOP3.LUT P0, RZ, R10, 0x1, RZ, 0xc0, !PT ;  /* 0x000000010aff7812 */ /* 0x008ff6000780c0ff */
[----:B------:R-:W-:Y:S02]  /*4530*/  @!UPT UIADD3 URZ, UPT, UPT, URZ, URZ, URZ ;  /* 0x000000fffffff290 */ /* 0x000fe4000fffe0ff */
[----:B-1----:R-:W-:Y:S01]  /*4540*/  VOTEU.ANY UP1, P0 ;  /* 0x0000000000ff7886 */ /* 0x002fe20000020100 */
[----:B------:R-:W-:Y:S11]  /*4550*/  PLOP3.LUT P0, PT, PT, PT, UP1, 0x80, 0x8 ;  /* 0x000000000008781c */ /* 0x000ff60003f0f018 */
[----:B------:R-:W-:Y:S02]  /*4560*/  @!UPT UIADD3 URZ, UPT, UPT, URZ, URZ, URZ ;  /* 0x000000fffffff290 */ /* 0x000fe4000fffe0ff */
[----:B------:R-:W-:Y:S02]  /*4570*/  @P0 SHF.R.U32.HI R0, RZ, 0x10, R9 ;  /* 0x00000010ff000819 */ /* 0x000fe40000011609 */
[----:B------:R-:W-:Y:S02]  /*4580*/  @P0 MOV R6, R8 ;  /* 0x0000000800060202 */ /* 0x000fe40000000f00 */
[----:B------:R-:W-:Y:S01]  /*4590*/  @P0 R2UR UR4, R0 ;  /* 0x00000000000402ca */ /* 0x000fe200000e0000 */
[----:B------:R-:W-:Y:S01]  /*45a0*/  VIADD R0, R12, 0x90 ;  /* 0x000000900c007836 */ /* 0x000fe20000000000 */
[----:B------:R-:W-:Y:S02]  /*45b0*/  @P0 LOP3.LUT R8, R9, 0xffff, RZ, 0xc0, !PT ;  /* 0x0000ffff09080812 */ /* 0x000fe400078ec0ff */
[----:B------:R-:W-:Y:S02]  /*45c0*/  @P0 R2UR UR6, R6 ;  /* 0x00000000060602ca */ /* 0x000fe400000e0000 */
[----:B------:R-:W-:Y:S02]  /*45d0*/  PRMT R0, RZ, 0x654, R0 ;  /* 0x00000654ff007816 */ /* 0x000fe40000000000 */
[----:B------:R-:W-:Y:S02]  /*45e0*/  @P0 R2UR UR5, R8 ;  /* 0x00000000080502ca */ /* 0x000fe400000e0000 */
[----:B------:R1:W-:Y:S03]  /*45f0*/  SYNCS.ARRIVE.TRANS64.RED.A1T0 RZ, [R0+URZ], RZ ;  /* 0x000000ff00ff79a7 */ /* 0x0003e600081004ff */
[----:B------:R-:W-:Y:S04]  /*4600*/  @UP1 UMOV UR27, UR4 ;  /* 0x00000004001b1c82 */ /* 0x000fe80008000000 */
[----:B------:R-:W-:Y:S04]  /*4610*/  @UP1 UMOV UR14, UR6 ;  /* 0x00000006000e1c82 */ /* 0x000fe80008000000 */
[----:B------:R-:W-:Y:S01]  /*4620*/  @UP1 UMOV UR13, UR5 ;  /* 0x00000005000d1c82 */ /* 0x000fe20008000000 */
[----:B------:R-:W-:Y:S05]  /*4630*/  BRA.U !UP0, `(.L_x_76) ;  /* 0x0000000108a47547 */ /* 0x000fea000b800000 */
[----:B------:R-:W-:Y:S02]  /*4640*/  UIMAD.WIDE.U32 UR8, UR13, UR31, URZ ;  /* 0x0000001f0d0872a5 */ /* 0x000fe4000f8e00ff */
[----:B------:R-:W-:Y:S02]  /*4650*/  UIMAD.WIDE.U32 UR10, UR14, UR28, URZ ;  /* 0x0000001c0e0a72a5 */ /* 0x000fe4000f8e00ff */
[----:B------:R-:W-:Y:S02]  /*4660*/  USEL UR4, UR32, UR34, !UP5 ;  /* 0x0000002220047287 */ /* 0x000fe4000e800000 */
[----:B------:R-:W-:Y:S02]  /*4670*/  USEL UR7, UR33, UR35, !UP6 ;  /* 0x0000002321077287 */ /* 0x000fe4000f000000 */
[----:B------:R-:W-:Y:S02]  /*4680*/  UIMAD.WIDE.U32 UR18, UR4, UR16, URZ ;  /* 0x00000010041272a5 */ /* 0x000fe4000f8e00ff */
[----:B------:R-:W-:Y:S01]  /*4690*/  UIMAD.WIDE.U32 UR20, UR7, UR16, URZ ;  /* 0x00000010071472a5 */ /* 0x000fe2000f8e00ff */
[----:B------:R-:W-:Y:S02]  /*46a0*/  UMOV UR5, UR9 ;  /* 0x0000000900057c82 */ /* 0x000fe40008000000 */
[----:B------:R-:W-:Y:S03]  /*46b0*/  USHF.R.U32.HI UR6, URZ, UR38, UR5 ;  /* 0x00000026ff067299 */ /* 0x000fe60008011605 */
[----:B------:R-:W-:Y:S01]  /*46c0*/  UMOV UR5, UR11 ;  /* 0x0000000b00057c82 */ /* 0x000fe20008000000 */
[----:B------:R-:W-:Y:S02]  /*46d0*/  USEL UR6, UR13, UR6, !UP5 ;  /* 0x000000060d067287 */ /* 0x000fe4000e800000 */
[----:B------:R-:W-:Y:S02]  /*46e0*/  USHF.R.U32.HI UR8, URZ, UR29, UR5 ;  /* 0x0000001dff087299 */ /* 0x000fe40008011605 */
[----:B------:R-:W-:Y:S01]  /*46f0*/  UIMAD.WIDE.U32 UR10, UR6, UR16, URZ ;  /* 0x00000010060a72a5 */ /* 0x000fe2000f8e00ff */
[----:B------:R-:W-:Y:S02]  /*4700*/  UMOV UR5, UR19 ;  /* 0x0000001300057c82 */ /* 0x000fe40008000000 */
[----:B------:R-:W-:Y:S03]  /*4710*/  @UP4 USHF.R.U32.HI UR4, URZ, UR17, UR5 ;  /* 0x00000011ff044299 */ /* 0x000fe60008011605 */
[----:B------:R-:W-:Y:S01]  /*4720*/  UMOV UR5, UR21 ;  /* 0x0000001500057c82 */ /* 0x000fe20008000000 */
[----:B------:R-:W-:Y:S02]  /*4730*/  UIMAD UR4, UR42, UR4, URZ ;  /* 0x000000042a0472a4 */ /* 0x000fe4000f8e02ff */
[----:B------:R-:W-:Y:S02]  /*4740*/  @UP4 USHF.R.U32.HI UR7, URZ, UR17, UR5 ;  /* 0x00000011ff074299 */ /* 0x000fe40008011605 */
[----:B------:R-:W-:Y:S02]  /*4750*/  USEL UR5, UR14, UR8, !UP6 ;  /* 0x000000080e057287 */ /* 0x000fe4000f000000 */
[----:B------:R-:W-:Y:S02]  /*4760*/  UIMAD UR8, UR42, UR7, URZ ;  /* 0x000000072a0872a4 */ /* 0x000fe4000f8e02ff */
[----:B------:R-:W-:Y:S03]  /*4770*/  UISETP.GE.AND UP0, UPT, UR6, UR4, UPT ;  /* 0x000000040600728c */ /* 0x000fe6000bf06270 */
[----:B------:R-:W-:Y:S01]  /*4780*/  UMOV UR4, UR11 ;  /* 0x0000000b00047c82 */ /* 0x000fe20008000000 */
[----:B------:R-:W-:Y:S02]  /*4790*/  UISETP.GE.OR UP0, UPT, UR5, UR8, UP0 ;  /* 0x000000080500728c */ /* 0x000fe40008706670 */
[----:B------:R-:W-:Y:S02]  /*47a0*/  USHF.R.U32.HI UR4, URZ, UR17, UR4 ;  /* 0x00000011ff047299 */ /* 0x000fe40008011604 */
[----:B------:R-:W-:Y:S02]  /*47b0*/  UIMAD.WIDE.U32 UR8, UR5, UR16, URZ ;  /* 0x00000010050872a5 */ /* 0x000fe4000f8e00ff */
[----:B------:R-:W-:Y:S04]  /*47c0*/  USEL UR10, UR6, UR4, !UP4 ;  /* 0x00000004060a7287 */ /* 0x000fe8000e000000 */
[----:B------:R-:W-:Y:S01]  /*47d0*/  UIADD3 UR11, UPT, UPT, -UR10, URZ, URZ ;  /* 0x000000ff0a0b7290 */ /* 0x000fe2000fffe1ff */
[----:B------:R-:W-:Y:S02]  /*47e0*/  @!UP0 UMOV UR4, UR9 ;  /* 0x0000000900048c82 */ /* 0x000fe40008000000 */
[----:B------:R-:W-:Y:S02]  /*47f0*/  @!UP0 USHF.R.U32.HI UR4, URZ, UR17, UR4 ;  /* 0x00000011ff048299 */ /* 0x000fe40008011604 */
[----:B------:R-:W-:Y:S02]  /*4800*/  UIMAD UR8, UR42, UR11, UR6 ;  /* 0x0000000b2a0872a4 */ /* 0x000fe4000f8e0206 */
[----:B------:R-:W-:Y:S04]  /*4810*/  @!UP0 USEL UR4, UR5, UR4, !UP4 ;  /* 0x0000000405048287 */ /* 0x000fe8000e000000 */
[----:B------:R-:W-:Y:S02]  /*4820*/  @!UP0 UIMAD UR8, UR7, UR8, UR4 ;  /* 0x00000008070882a4 */ /* 0x000fe4000f8e0204 */
[----:B------:R-:W-:Y:S02]  /*4830*/  @!UP0 UIADD3 UR9, UPT, UPT, UR10, -UR4, URZ ;  /* 0x800000040a098290 */ /* 0x000fe4000fffe0ff */
[----:B------:R-:W-:Y:S02]  /*4840*/  UIADD3 UR4, UPT, UPT, -UR5, URZ, URZ ;  /* 0x000000ff05047290 */ /* 0x000fe4000fffe1ff */
[----:B------:R-:W-:Y:S02]  /*4850*/  UIADD3 UR7, UPT, UPT, -UR6, URZ, URZ ;  /* 0x000000ff06077290 */ /* 0x000fe4000fffe1ff */
[----:B------:R-:W-:Y:S02]  /*4860*/  @!UP0 UIMAD UR6, UR9, UR42, UR5 ;  /* 0x0000002a090682a4 */ /* 0x000fe4000f8e0205 */
[----:B------:R-:W-:Y:S02]  /*4870*/  UIMAD UR14, UR15, UR4, UR14 ;  /* 0x000000040f0e72a4 */ /* 0x000fe4000f8e020e */
[----:B------:R-:W-:Y:S01]  /*4880*/  UIMAD UR13, UR30, UR7, UR13 ;  /* 0x000000071e0d72a4 */ /* 0x000fe2000f8e020d */
[----:B------:R-:W-:Y:S02]  /*4890*/  @!UP0 UMOV UR5, UR8 ;  /* 0x0000000800058c82 */ /* 0x000fe40008000000 */
[----:B------:R-:W-:Y:S02]  /*48a0*/  UIMAD UR14, UR5, UR15, UR14 ;  /* 0x0000000f050e72a4 */ /* 0x000fe4000f8e020e */
[----:B------:R-:W-:Y:S11]  /*48b0*/  UIMAD UR13, UR6, UR30, UR13 ;  /* 0x0000001e060d72a4 */ /* 0x000ff6000f8e020d */
[----:B------:R-:W-:Y:S01]  /*48c0*/  @!UPT UIADD3 URZ, UPT, UPT, URZ, URZ, URZ ;  /* 0x000000fffffff290 */ /* 0x000fe2000fffe0ff */
.L_x_76:
[----:B------:R-:W3:Y:S01]  /*48d0*/  @!UP2 LDCU.128 UR20, c[0x0][0xb10] ;  /* 0x00016200ff14a7ac */ /* 0x000ee20008000c00 */
[C---:B--2---:R-:W-:Y:S02]  /*48e0*/  ISETP.NE.U32.AND P1, PT, R4.reuse, RZ, PT ;  /* 0x000000ff0400720c */ /* 0x044fe40003f25070 */
[----:B------:R-:W-:Y:S02]  /*48f0*/  ISETP.NE.U32.AND P0, PT, R4, RZ, PT ;  /* 0x000000ff0400720c */ /* 0x000fe40003f05070 */
[C---:B------:R-:W-:Y:S02]  /*4900*/  ISETP.NE.AND.EX P1, PT, R5.reuse, RZ, PT, P1 ;  /* 0x000000ff0500720c */ /* 0x040fe40003f25310 */
[----:B------:R-:W-:Y:S01]  /*4910*/  ISETP.NE.AND.EX P0, PT, R5, RZ, PT, P0 ;  /* 0x000000ff0500720c */ /* 0x000fe20003f05300 */
[----:B------:R-:W2:Y:S01]  /*4920*/  @!UP2 LDCU UR5, c[0x0][0xb0c] ;  /* 0x00016180ff05a7ac */ /* 0x000ea20008000800 */
[----:B------:R-:W-:Y:S02]  /*4930*/  USHF.L.U32 UR11, UR25, 0x7, URZ ;  /* 0x00000007190b7899 */ /* 0x000fe400080006ff */
[----:B------:R-:W-:Y:S02]  /*4940*/  USHF.L.U32 UR10, UR26, 0x6, URZ ;  /* 0x000000061a0a7899 */ /* 0x000fe400080006ff */
[----:B---3--:R-:W-:Y:S07]  /*4950*/  UIMAD.WIDE.U32 UR6, UR14, UR20, URZ ;  /* 0x000000140e0672a5 */ /* 0x008fee000f8e00ff */
[----:B------:R-:W-:Y:S01]  /*4960*/  @!UP2 UMOV UR4, UR7 ;  /* 0x000000070004ac82 */ /* 0x000fe20008000000 */
[----:B--2---:R-:W-:Y:S02]  /*4970*/  @!UP2 UISETP.NE.AND UP0, UPT, UR5, 0x1, UPT ;  /* 0x000000010500a88c */ /* 0x004fe4000bf05270 */
[----:B------:R-:W-:Y:S02]  /*4980*/  @!UP2 USHF.R.U32.HI UR4, URZ, UR21, UR4 ;  /* 0x00000015ff04a299 */ /* 0x000fe40008011604 */
[----:B------:R-:W-:Y:S02]  /*4990*/  UIMAD.WIDE.U32 UR6, UR13, UR23, URZ ;  /* 0x000000170d0672a5 */ /* 0x000fe4000f8e00ff */
[----:B------:R-:W-:Y:S02]  /*49a0*/  @!UP2 USEL UR8, UR14, UR4, !UP0 ;  /* 0x000000040e08a287 */ /* 0x000fe4000c000000 */
[----:B------:R-:W-:Y:S03]  /*49b0*/  @!UP2 UISETP.NE.AND UP0, UPT, UR22, 0x1, UPT ;  /* 0x000000011600a88c */ /* 0x000fe6000bf05270 */
[----:B------:R-:W-:Y:S02]  /*49c0*/  @!UP2 UMOV UR6, UR7 ;  /* 0x000000070006ac82 */ /* 0x000fe40008000000 */
[----:B------:R-:W2:Y:S02]  /*49d0*/  @!UP2 LDCU UR4, c[0x0][0xb20] ;  /* 0x00016400ff04a7ac */ /* 0x000ea40008000800 */
[----:B--2---:R-:W-:Y:S04]  /*49e0*/  @!UP2 USHF.R.U32.HI UR6, URZ, UR4, UR6 ;  /* 0x00000004ff06a299 */ /* 0x004fe80008011606 */
[----:B------:R-:W-:Y:S04]  /*49f0*/  @!UP2 USEL UR6, UR13, UR6, !UP0 ;  /* 0x000000060d06a287 */ /* 0x000fe8000c000000 */
[----:B------:R-:W-:Y:S02]  /*4a00*/  @!UP2 UIADD3 UR4, UPT, UPT, -UR8, UR6, URZ ;  /* 0x000000060804a290 */ /* 0x000fe4000fffe1ff */
[----:B------:R-:W-:Y:S02]  /*4a10*/  @!UP2 UIADD3 UR6, UPT, UPT, UR8, -UR6, URZ ;  /* 0x800000060806a290 */ /* 0x000fe4000fffe0ff */
[----:B------:R-:W-:Y:S02]  /*4a20*/  @!UP2 UIMAD UR14, UR4, UR5, UR14 ;  /* 0x00000005040ea2a4 */ /* 0x000fe4000f8e020e */
[----:B------:R-:W-:Y:S01]  /*4a30*/  @!UP2 UIMAD UR13, UR6, UR22, UR13 ;  /* 0x00000016060da2a4 */ /* 0x000fe2000f8e020d */
[----:B------:R-:W-:Y:S11]  /*4a40*/  BRA.U UP3, `(.L_x_77) ;  /* 0x0000000103107547 */ /* 0x000ff6000b800000 */
[----:B-1----:R-:W-:Y:S04]  /*4a50*/  MOV R0, UR37 ;  /* 0x0000002500007c02 */ /* 0x002fe80008000f00 */
[----:B------:R-:W-:Y:S04]  /*4a60*/  SHF.L.U32 R9, R0, 0x1f, RZ ;  /* 0x0000001f00097819 */ /* 0x000fe800000006ff */
[----:B------:R-:W1:Y:S02]  /*4a70*/  SYNCS.PHASECHK.TRANS64.TRYWAIT P2, [UR24+0x78], R9 ;  /* 0x00007809ff0075a7 */ /* 0x000e640008041118 */
[----:B-1----:R-:W-:Y:S05]  /*4a80*/  @!P2 BRA `(.L_x_78) ;  /* 0x0000003c0040a947 */ /* 0x002fea0003800000 */
.L_x_77:
[----:B------:R-:W-:Y:S05]  /*4a90*/  @!P1 BRA `(.L_x_79) ;  /* 0x0000000000309947 */ /* 0x000fea0003800000 */
[----:B----4-:R-:W-:Y:S01]  /*4aa0*/  ISETP.NE.U32.AND P1, PT, R2, RZ, PT ;  /* 0x000000ff0200720c */ /* 0x010fe20003f25070 */
[----:B------:R-:W2:Y:S01]  /*4ab0*/  LDCU.64 UR4, c[0x0][0x358] ;  /* 0x00006b00ff0477ac */ /* 0x000ea20008000a00 */
[----:B------:R-:W-:Y:S02]  /*4ac0*/  IMAD.MOV.U32 R84, RZ, RZ, 0x1 ;  /* 0x00000001ff547424 */ /* 0x000fe400078e00ff */
[----:B------:R-:W-:Y:S11]  /*4ad0*/  ISETP.NE.AND.EX P1, PT, R3, RZ, PT, P1 ;  /* 0x000000ff0300720c */ /* 0x000ff60003f25310 */
[----:B------:R-:W-:Y:S02]  /*4ae0*/  @!UPT UIADD3 URZ, UPT, UPT, URZ, URZ, URZ ;  /* 0x000000fffffff290 */ /* 0x000fe4000fffe0ff */
[----:B-1----:R-:W1:Y:S01]  /*4af0*/  @P1 LDC.64 R8, c[0x0][0x888] ;  /* 0x00022200ff081b82 */ /* 0x002e620000000a00 */
[----:B------:R-:W-:Y:S04]  /*4b00*/  @P1 IMAD R0, R4, UR36, RZ ;  /* 0x0000002404001c24 */ /* 0x000fe8000f8e02ff */
[----:B-1----:R-:W-:Y:S04]  /*4b10*/  @P1 IMAD.WIDE R8, R0, 0x4, R8 ;  /* 0x0000000400081825 */ /* 0x002fe800078e0208 */
[----:B------:R-:W-:Y:S01]  /*4b20*/  HFMA2 R0, -RZ, RZ, 0, 5.9604644775390625e-08 ;  /* 0x00000001ff007431 */ /* 0x000fe200000001ff */
[----:B--2--5:R2:W5:Y:S04]  /*4b30*/  @P1 LDG.E R41, desc[UR4][R8.64] ;  /* 0x0000000408291981 */ /* 0x024568000c1e1900 */
[----:B------:R-:W-:Y:S01]  /*4b40*/  @!P1 PRMT R84, R0, 0x7610, R84 ;  /* 0x0000761000549816 */ /* 0x000fe20000000054 */
[----:B--2---:R-:W3:Y:S06]  /*4b50*/  @!P1 LDC R41, c[0x0][0x880] ;  /* 0x00022000ff299b82 */ /* 0x004eec0000000800 */
.L_x_79:
[----:B---3-5:R-:W-:Y:S01]  /*4b60*/  @!P0 FSETP.EQ.AND P1, PT, R41, RZ, PT ;  /* 0x000000ff2900820b */ /* 0x028fe20003f22000 */
[----:B------:R-:W-:Y:S01]  /*4b70*/  @!UPT UIADD3 URZ, UPT, UPT, URZ, URZ, URZ ;  /* 0x000000fffffff290 */ /* 0x000fe2000fffe0ff */
[----:B------:R-:W-:Y:S11]  /*4b80*/  @!P0 BRA `(.L_x_80) ;  /* 0x0000000000188947 */ /* 0x000ff60003800000 */
[----:B------:R-:W-:Y:S02]  /*4b90*/  LOP3.LUT P0, RZ, R84, 0xff, RZ, 0xc0, !PT ;  /* 0x000000ff54ff7812 */ /* 0x000fe4000780c0ff */
[----:B----4-:R-:W-:Y:S04]  /*4ba0*/  ISETP.NE.U32.AND P1, PT, R2, RZ, PT ;  /* 0x000000ff0200720c */ /* 0x010fe80003f25070 */
[----:B------:R-:W-:Y:S04]  /*4bb0*/  ISETP.NE.AND.EX P1, PT, R3, RZ, PT, P1 ;  /* 0x000000ff0300720c */ /* 0x000fe80003f25310 */
[----:B------:R-:W-:Y:S03]  /*4bc0*/  PLOP3.LUT P1, PT, P1, PT, PT, 0x8, 0x80 ;  /* 0x000000000080781c */ /* 0x000fe60000f2e170 */
[----:B------:R-:W-:Y:S11]  /*4bd0*/  @P0 FSETP.EQ.AND P1, PT, R41, RZ, PT ;  /* 0x000000ff2900020b */ /* 0x000ff60003f22000 */
[----:B------:R-:W-:Y:S02]  /*4be0*/  @!UPT UIADD3 URZ, UPT, UPT, URZ, URZ, URZ ;  /* 0x000000fffffff290 */ /* 0x000fe4000fffe0ff */
.L_x_80:
[----:B------:R-:W-:Y:S01]  /*4bf0*/  ULEA UR4, UR12, UR24, 0x3 ;  /* 0x000000180c047291 */ /* 0x000fe2000f8e18ff */
[----:B-1----:R-:W-:Y:S02]  /*4c00*/  SHF.L.U32 R9, R15, 0x1f, RZ ;  /* 0x0000001f0f097819 */ /* 0x002fe400000006ff */
[----:B------:R-:W-:Y:S04]  /*4c10*/  ELECT P0, URZ, PT ;  /* 0x0000000000ff782f */ /* 0x000fe80003800000 */
[----:B------:R-:W-:Y:S02]  /*4c20*/  PLOP3.LUT P1, PT, P1, P0, PT, 0xf2, 0x2f ;  /* 0x00000000002f781c */ /* 0x000fe40000f21e72 */
[----:B------:R-:W1:Y:S11]  /*4c30*/  SYNCS.PHASECHK.TRANS64.TRYWAIT P2, [UR4+0x58], R9 ;  /* 0x00005809ff0075a7 */ /* 0x000e760008041104 */
[----:B------:R-:W-:Y:S05]  /*4c40*/  @!P1 IADD3 R8, P0, PT, R16, 0x580, RZ ;  /* 0x0000058010089810 */ /* 0x000fea0007f1e0ff */
[----:B------:R-:W-:Y:S01]  /*4c50*/  @!P1 IMAD.X R6, RZ, RZ, R17, P0 ;  /* 0x000000ffff069224 */ /* 0x000fe200000e0611 */
[----:B-1----:R-:W-:Y:S07]  /*4c60*/  @!P2 BRA `(.L_x_81) ;  /* 0x0000003800e0a947 */ /* 0x002fee0003800000 */
.L_x_152:
[----:B------:R-:W-:Y:S01]  /*4c70*/  @!P1 R2UR UR7, R6 ;  /* 0x00000000060792ca */ /* 0x000fe200000e0000 */
[----:B------:R-:W-:Y:S01]  /*4c80*/  UIADD3 UR5, UPT, UPT, UR12, 0x1, URZ ;  /* 0x000000010c057890 */ /* 0x000fe2000fffe0ff */
[----:B------:R-:W-:Y:S01]  /*4c90*/  @!P1 R2UR UR6, R8 ;  /* 0x00000000080692ca */ /* 0x000fe200000e0000 */
[----:B------:R-:W-:Y:S01]  /*4ca0*/  UIADD3 UR9, UPT, UPT, UR4, 0x40, URZ ;  /* 0x0000004004097890 */ /* 0x000fe2000fffe0ff */
[----:B------:R-:W-:Y:S01]  /*4cb0*/  @!P1 IMAD.MOV.U32 R6, RZ, RZ, 0x2000 ;  /* 0x00002000ff069424 */ /* 0x000fe200078e00ff */
[----:B------:R-:W-:Y:S01]  /*4cc0*/  UISETP.NE.AND UP0, UPT, UR5, 0x3, UPT ;  /* 0x000000030500788c */ /* 0x000fe2000bf05270 */
[----:B------:R-:W-:Y:S01]  /*4cd0*/  VIADD R14, R14, 0x1 ;  /* 0x000000010e0e7836 */ /* 0x000fe20000000000 */
[----:B------:R-:W-:Y:S01]  /*4ce0*/  UMOV UR22, 0x0 ;  /* 0x0000000000167882 */ /* 0x000fe20000000000 */
[----:B------:R-:W-:Y:S01]  /*4cf0*/  UMOV UR23, 0x10000000 ;  /* 0x1000000000177882 */ /* 0x000fe20000000000 */
[----:B------:R-:W-:Y:S04]  /*4d00*/  UPRMT UR20, UR54, 0x654, UR9 ;  /* 0x0000065436147896 */ /* 0x000fe80008000009 */
[----:B-1----:R-:W-:Y:S01]  /*4d10*/  IMAD.U32 R9, RZ, RZ, UR7 ;  /* 0x00000007ff097e24 */ /* 0x002fe2000f8e00ff */
[----:B------:R-:W-:Y:S01]  /*4d20*/  USEL UR7, URZ, 0x1, UP0 ;  /* 0x00000001ff077887 */ /* 0x000fe20008000000 */
[----:B------:R-:W-:Y:S01]  /*4d30*/  IMAD.U32 R8, RZ, RZ, UR6 ;  /* 0x00000006ff087e24 */ /* 0x000fe2000f8e00ff */
[----:B------:R-:W-:Y:S02]  /*4d40*/  USEL UR6, UR5, URZ, UP0 ;  /* 0x000000ff05067287 */ /* 0x000fe40008000000 */
[----:B------:R-:W-:Y:S01]  /*4d50*/  VOTEU.ALL UP0, P1 ;  /* 0x0000000000ff7886 */ /* 0x000fe20000800000 */
[----:B------:R-:W-:Y:S02]  /*4d60*/  @!P1 R2UR UR19, R9 ;  /* 0x00000000091392ca */ /* 0x000fe400000e0000 */
[----:B------:R-:W-:Y:S02]  /*4d70*/  @!P1 R2UR UR18, R8 ;  /* 0x00000000081292ca */ /* 0x000fe400000e0000 */
[----:B------:R-:W-:Y:S01]  /*4d80*/  @!UP0 ULEA UR5, UR12, UR24, 0xd ;  /* 0x000000180c058291 */ /* 0x000fe2000f8e68ff */
[----:B------:R-:W-:Y:S02]  /*4d90*/  LOP3.LUT R15, R15, UR7, RZ, 0x3c, !PT ;  /* 0x000000070f0f7c12 */ /* 0x000fe4000f8e3cff */
[----:B------:R-:W-:Y:S01]  /*4da0*/  UMOV UR12, UR36 ;  /* 0x00000024000c7c82 */ /* 0x000fe20008000000 */
[----:B------:R-:W-:Y:S01]  /*4db0*/  @!UP0 UIADD3 UR8, UPT, UPT, UR5, 0x200, URZ ;  /* 0x0000020005088890 */ /* 0x000fe2000fffe0ff */
[----:B------:R-:W-:Y:S01]  /*4dc0*/  SHF.L.U32 R0, R15, 0x1f, RZ ;  /* 0x0000001f0f007819 */ /* 0x000fe200000006ff */
[----:B------:R-:W-:Y:S01]  /*4dd0*/  VOTEU.ALL UP0, P1 ;  /* 0x0000000000ff7886 */ /* 0x000fe20000800000 */
[----:B------:R-:W-:Y:S06]  /*4de0*/  ULEA UR5, UR6, UR24, 0x3 ;  /* 0x0000001806057291 */ /* 0x000fec000f8e18ff */
[----:B------:R1:W-:Y:S01]  /*4df0*/  @!UP0 UTMALDG.3D [UR8], [UR18], desc[UR22] ;  /* 0x00001608120085b4 */ /* 0x0003e20008011000 */
[----:B------:R1:W-:Y:S01]  /*4e00*/  @!P1 SYNCS.ARRIVE.TRANS64.RED.A0TR RZ, [UR4+0x40], R6 ;  /* 0x00004006ffff99a7 */ /* 0x0003e20008300404 */
[----:B------:R-:W-:Y:S01]  /*4e10*/  SYNCS.ARRIVE.TRANS64.RED.A1T0 RZ, [UR20], RZ ;  /* 0x000000ffffff79a7 */ /* 0x000fe20008100414 */
[----:B------:R-:W2:Y:S02]  /*4e20*/  SYNCS.PHASECHK.TRANS64.TRYWAIT P0, [UR5+0x58], R0 ;  /* 0x00005800ff0075a7 */ /* 0x000ea40008001105 */
[----:B-12---:R-:W-:Y:S05]  /*4e30*/  @!P0 BRA `(.L_x_82) ;  /* 0x0000003800848947 */ /* 0x006fea0003800000 */
.L_x_154:
[----:B------:R-:W-:Y:S01]  /*4e40*/  UIADD3 UR9, UPT, UPT, UR5, 0x40, URZ ;  /* 0x0000004005097890 */ /* 0x000fe2000fffe0ff */
[----:B------:R-:W-:Y:S01]  /*4e50*/  @!P1 IADD3 R6, P0, PT, R16, 0x580, RZ ;  /* 0x0000058010069810 */ /* 0x000fe20007f1e0ff */
[----:B------:R-:W-:Y:S01]  /*4e60*/  UPLOP3.LUT UP3, UPT, UPT, UPT, UPT, 0x80, 0x8 ;  /* 0x000000000008789c */ /* 0x000fe20003f6f070 */
[----:B------:R-:W-:Y:S01]  /*4e70*/  R2UR UR23, R86 ;  /* 0x00000000561772ca */ /* 0x000fe200000e0000 */
[----:B------:R-:W-:Y:S01]  /*4e80*/  UMOV UR20, 0x0 ;  /* 0x0000000000147882 */ /* 0x000fe20000000000 */
[----:B------:R-:W-:Y:S01]  /*4e90*/  @!P1 R2UR UR7, R6 ;  /* 0x00000000060792ca */ /* 0x000fe200000e0000 */
[----:B-1----:R-:W-:Y:S01]  /*4ea0*/  @!P1 IMAD.X R0, RZ, RZ, R17, P0 ;  /* 0x000000ffff009224 */ /* 0x002fe200000e0611 */
[----:B------:R-:W-:Y:S01]  /*4eb0*/  UMOV UR21, 0x10000000 ;  /* 0x1000000000157882 */ /* 0x000fe20000000000 */
[----:B------:R-:W-:Y:S01]  /*4ec0*/  UMOV UR12, UR36 ;  /* 0x00000024000c7c82 */ /* 0x000fe20008000000 */
[----:B------:R-:W-:Y:S01]  /*4ed0*/  VOTEU.ALL UP0, P1 ;  /* 0x0000000000ff7886 */ /* 0x000fe20000800000 */
[----:B------:R-:W-:Y:S01]  /*4ee0*/  R2UR UR22, R87 ;  /* 0x00000000571672ca */ /* 0x000fe200000e0000 */
[----:B------:R-:W-:Y:S01]  /*4ef0*/  UMOV UR36, UR27 ;  /* 0x0000001b00247c82 */ /* 0x000fe20008000000 */
[----:B------:R-:W-:Y:S02]  /*4f00*/  @!P1 R2UR UR4, R0 ;  /* 0x00000000000492ca */ /* 0x000fe400000e0000 */
[----:B------:R-:W-:Y:S01]  /*4f10*/  @!UP0 UIADD3 UR10, UPT, UPT, UR10, 0x20, URZ ;  /* 0x000000200a0a8890 */ /* 0x000fe2000fffe0ff */
[C---:B------:R-:W-:Y:S01]  /*4f20*/  ISETP.NE.AND P0, PT, R14.reuse, 0x2, PT ;  /* 0x000000020e00780c */ /* 0x040fe20003f05270 */
[----:B------:R-:W-:Y:S02]  /*4f30*/  UIADD3 UR26, UPT, UPT, UR13, UR23, URZ ;  /* 0x000000170d1a7290 */ /* 0x000fe4000fffe0ff */
[----:B------:R-:W-:Y:S01]  /*4f40*/  IMAD.U32 R8, RZ, RZ, UR7 ;  /* 0x00000007ff087e24 */ /* 0x000fe2000f8e00ff */
[----:B------:R-:W-:Y:S02]  /*4f50*/  SEL R0, RZ, 0x1, P0 ;  /* 0x00000001ff007807 */ /* 0x000fe40000000000 */
[----:B------:R-:W-:Y:S02]  /*4f60*/  SEL R14, R14, RZ, P0 ;  /* 0x000000ff0e0e7207 */ /* 0x000fe40000000000 */
[----:B------:R-:W-:Y:S01]  /*4f70*/  @!P1 R2UR UR18, R8 ;  /* 0x00000000081292ca */ /* 0x000fe200000e0000 */
[----:B------:R-:W-:Y:S01]  /*4f80*/  UIADD3 UR25, UPT, UPT, UR14, UR22, URZ ;  /* 0x000000160e197290 */ /* 0x000fe2000fffe0ff */
[----:B------:R-:W-:Y:S01]  /*4f90*/  IMAD.U32 R9, RZ, RZ, UR4 ;  /* 0x00000004ff097e24 */ /* 0x000fe2000f8e00ff */
[----:B------:R-:W-:Y:S01]  /*4fa0*/  @!UP0 ULEA UR4, UR6, UR24, 0xd ;  /* 0x0000001806048291 */ /* 0x000fe2000f8e68ff */
[----:B------:R-:W-:Y:S03]  /*4fb0*/  LOP3.LUT R13, R13, R0, RZ, 0x3c, !PT ;  /* 0x000000000d0d7212 */ /* 0x000fe600078e3cff */
[----:B------:R-:W-:Y:S01]  /*4fc0*/  @!P1 R2UR UR19, R9 ;  /* 0x00000000091392ca */ /* 0x000fe200000e0000 */
[----:B------:R-:W-:Y:S01]  /*4fd0*/  @!UP0 UIADD3 UR8, UPT, UPT, UR4, 0x200, URZ ;  /* 0x0000020004088890 */ /* 0x000fe2000fffe0ff */
[----:B------:R-:W-:Y:S01]  /*4fe0*/  VOTEU.ALL UP0, P1 ;  /* 0x0000000000ff7886 */ /* 0x000fe20000800000 */
[----:B------:R-:W-:Y:S10]  /*4ff0*/  UPRMT UR4, UR54, 0x654, UR9 ;  /* 0x0000065436047896 */ /* 0x000ff40008000009 */
[----:B------:R1:W-:Y:S01]  /*5000*/  @!UP0 UTMALDG.3D [UR8], [UR18], desc[UR20] ;  /* 0x00001408120085b4 */ /* 0x0003e20008011000 */
[----:B------:R3:W-:Y:S01]  /*5010*/  @!P1 SYNCS.ARRIVE.TRANS64.RED.A0TR RZ, [UR5+0x40], R7 ;  /* 0x00004007ffff99a7 */ /* 0x0007e20008300405 */
[----:B------:R-:W-:Y:S01]  /*5020*/  SYNCS.ARRIVE.TRANS64.RED.A1T0 RZ, [UR4], RZ ;  /* 0x000000ffffff79a7 */ /* 0x000fe20008100404 */
[----:B------:R-:W-:Y:S04]  /*5030*/  UIADD3 UR4, UPT, UPT, UR6, 0x1, URZ ;  /* 0x0000000106047890 */ /* 0x000fe8000fffe0ff */
[----:B------:R-:W-:Y:S04]  /*5040*/  UISETP.NE.AND UP0, UPT, UR4, 0x3, UPT ;  /* 0x000000030400788c */ /* 0x000fe8000bf05270 */
[----:B------:R-:W-:Y:S06]  /*5050*/  USEL UR5, URZ, 0x1, UP0 ;  /* 0x00000001ff057887 */ /* 0x000fec0008000000 */
[----:B------:R-:W-:Y:S01]  /*5060*/  LOP3.LUT R15, R15, UR5, RZ, 0x3c, !PT ;  /* 0x000000050f0f7c12 */ /* 0x000fe2000f8e3cff */
[----:B-1----:R-:W-:Y:S01]  /*5070*/  USEL UR12, UR4, URZ, UP0 ;  /* 0x000000ff040c7287 */ /* 0x002fe20008000000 */
[----:B------:R-:W-:Y:S11]  /*5080*/  BRA.U UP1, `(.L_x_83) ;  /* 0xfffffff101f07547 */ /* 0x000ff6000b83ffff */
[----:B------:R-:W-:Y:S01]  /*5090*/  UIADD3 UR24, UPT, UPT, UR24, 0x58, URZ ;  /* 0x0000005818187890 */ /* 0x000fe2000fffe0ff */
[----:B----4-:R-:W-:-:S03]  /*50a0*/  SHF.L.U32 R3, R15, 0x1f, RZ ;  /* 0x0000001f0f037819 */ /* 0x010fc600000006ff */
[----:B------:R-:W-:-:S09]  /*50b0*/  ULEA UR4, UR12, UR24, 0x3 ;  /* 0x000000180c047291 */ /* 0x000fd2000f8e18ff */
[----:B------:R-:W1:Y:S02]  /*50c0*/  SYNCS.PHASECHK.TRANS64.TRYWAIT P0, [UR4], R3 ;  /* 0x00000003ff0075a7 */ /* 0x000e640008001104 */
[----:B-1----:R-:W-:Y:S05]  /*50d0*/  @!P0 BRA `(.L_x_84) ;  /* 0x0000003400f48947 */ /* 0x002fea0003800000 */
.L_x_156:
        /* <DEDUP_REMOVED lines=9> */
.L_x_158:
        /* <DEDUP_REMOVED lines=8> */
.L_x_86:
[----:B-1----:R1:W2:Y:S02]  /*51f0*/  SYNCS.PHASECHK.TRANS64.TRYWAIT P0, [R0+URZ], R3 ;  /* 0x00000003000075a7 */ /* 0x0022a400080011ff */
[----:B--2---:R-:W-:Y:S05]  /*5200*/  @!P0 NANOSLEEP.SYNCS 0x989680 ;  /* 0x009896800000895d */ /* 0x004fea0003900000 */
[----:B------:R-:W2:Y:S02]  /*5210*/  @!P0 SYNCS.PHASECHK.TRANS64 P0, [R0+URZ], R3 ;  /* 0x00000003000085a7 */ /* 0x000ea400080010ff */
[----:B--2---:R-:W-:Y:S05]  /*5220*/  @P0 EXIT ;  /* 0x000000000000094d */ /* 0x004fea0003800000 */
[----:B------:R-:W-:Y:S05]  /*5230*/  BRA `(.L_x_86) ;  /* 0xfffffffc00ec7947 */ /* 0x000fea000383ffff */
.L_x_74:
[----:B------:R-:W-:-:S06]  /*5240*/  UISETP.GE.AND UP0, UPT, UR22, 0x4, UPT ;  /* 0x000000041600788c */ /* 0x000fcc000bf06270 */
[----:B------:R-:W-:-:S13]  /*5250*/  PLOP3.LUT P0, PT, PT, PT, UP0, 0x80, 0x8 ;  /* 0x000000000008781c */ /* 0x000fda0003f0f008 */
[----:B------:R-:W-:Y:S05]  /*5260*/  @!P0 EXIT ;  /* 0x000000000000894d */ /* 0x000fea0003800000 */
[----:B------:R-:W-:Y:S01]  /*5270*/  BAR.SYNC.DEFER_BLOCKING 0x6, 0xa0 ;  /* 0x0182800000007b1d */ /* 0x000fe20000010000 */
[C---:B------:R-:W-:Y:S01]  /*5280*/  IMAD.SHL.U32 R3, R91.reuse, 0x20, RZ ;  /* 0x000000205b037824 */ /* 0x040fe200078e00ff */
[C---:B------:R-:W-:Y:S01]  /*5290*/  LOP3.LUT R92, R91.reuse, 0x2, RZ, 0xc0, !PT ;  /* 0x000000025b5c7812 */ /* 0x040fe200078ec0ff */
[C---:B------:R-:W-:Y:S01]  /*52a0*/  IMAD.SHL.U32 R96, R91.reuse, 0x4, RZ ;  /* 0x000000045b607824 */ /* 0x040fe200078e00ff */
[C---:B------:R-:W-:Y:S01]  /*52b0*/  LOP3.LUT R97, R91.reuse, 0x60, RZ, 0xc0, !PT ;  /* 0x000000605b617812 */ /* 0x040fe200078ec0ff */
[----:B------:R-:W-:Y:S01]  /*52c0*/  IMAD.U32 R37, R91, 0x10000, RZ ;  /* 0x000100005b257824 */ /* 0x000fe200078e00ff */
[----:B------:R-:W-:Y:S01]  /*52d0*/  UMOV UR47, 0x400 ;  /* 0x00000400002f7882 */ /* 0x000fe20000000000 */
[----:B------:R-:W1:Y:S01]  /*52e0*/  LDCU.64 UR4, c[0x0][0x890] ;  /* 0x00011200ff0477ac */ /* 0x000e620008000a00 */
[----:B------:R-:W2:Y:S01]  /*52f0*/  LDC.64 R78, c[0x0][0x8b0] ;  /* 0x00022c00ff4e7b82 */ /* 0x000ea20000000a00 */
[----:B------:R-:W-:Y:S01]  /*5300*/  LOP3.LUT R5, R3, 0xc0, RZ, 0xc0, !PT ;  /* 0x000000c003057812 */ /* 0x000fe200078ec0ff */
[----:B------:R-:W-:Y:S01]  /*5310*/  HFMA2 R36, -RZ, RZ, 0, 0 ;  /* 0x00000000ff247431 */ /* 0x000fe200000001ff */
[----:B------:R-:W-:Y:S01]  /*5320*/  ULEA UR47, UR54, UR47, 0x18 ;  /* 0x0000002f362f7291 */ /* 0x000fe2000f8ec0ff */
[----:B------:R-:W-:Y:S01]  /*5330*/  LOP3.LUT R91, R91, 0x4, RZ, 0xc0, !PT ;  /* 0x000000045b5b7812 */ /* 0x000fe200078ec0ff */
[----:B------:R-:W-:Y:S01]  /*5340*/  IMAD.MOV.U32 R94, RZ, RZ, RZ ;  /* 0x000000ffff5e7224 */ /* 0x000fe200078e00ff */
[----:B------:R-:W-:Y:S01]  /*5350*/  LOP3.LUT R96, R5, 0x18, R96, 0xf8, !PT ;  /* 0x0000001805607812 */ /* 0x000fe200078ef860 */
[----:B------:R-:W-:Y:S01]  /*5360*/  IMAD.MOV.U32 R90, RZ, RZ, RZ ;  /* 0x000000ffff5a7224 */ /* 0x000fe200078e00ff */
[----:B------:R-:W3:Y:S01]  /*5370*/  LDC.64 R76, c[0x0][0x8a8] ;  /* 0x00022a00ff4c7b82 */ /* 0x000ee20000000a00 */
[----:B------:R-:W-:Y:S01]  /*5380*/  IADD3 R95, PT, PT, -R91, 0x2, RZ ;  /* 0x000000025b5f7810 */ /* 0x000fe20007ffe1ff */
[----:B------:R-:W-:Y:S01]  /*5390*/  IMAD.MOV R92, RZ, RZ, -R92 ;  /* 0x000000ffff5c7224 */ /* 0x000fe200078e0a5c */
[----:B------:R-:W-:Y:S01]  /*53a0*/  LOP3.LUT R37, R37, 0x600000, RZ, 0xc0, !PT ;  /* 0x0060000025257812 */ /* 0x000fe200078ec0ff */
[----:B------:R-:W4:Y:S01]  /*53b0*/  LDCU UR63, c[0x0][0x370] ;  /* 0x00006e00ff3f77ac */ /* 0x000f220008000800 */
[----:B------:R-:W-:Y:S01]  /*53c0*/  LOP3.LUT R96, R96, 0xf20, R3, 0xf8, !PT ;  /* 0x00000f2060607812 */ /* 0x000fe200078ef803 */
[----:B------:R-:W-:Y:S01]  /*53d0*/  IMAD.SHL.U32 R95, R95, 0x10, RZ ;  /* 0x000000105f5f7824 */ /* 0x000fe200078e00ff */
[----:B------:R-:W-:Y:S01]  /*53e0*/  MOV R93, RZ ;  /* 0x000000ff005d7202 */ /* 0x000fe20000000f00 */
[----:B------:R-:W4:Y:S01]  /*53f0*/  LDS R0, [UR47+0x130] ;  /* 0x0001302fff007984 */ /* 0x000f220008000800 */
[----:B-1----:R-:W-:Y:S01]  /*5400*/  IMAD.U32 R99, RZ, RZ, UR4 ;  /* 0x00000004ff637e24 */ /* 0x002fe2000f8e00ff */
[----:B------:R-:W-:Y:S01]  /*5410*/  UIADD3 UR4, UPT, UPT, UR47, 0x200, URZ ;  /* 0x000002002f047890 */ /* 0x000fe2000fffe0ff */
[----:B------:R-:W-:Y:S01]  /*5420*/  IMAD.U32 R98, RZ, RZ, UR5 ;  /* 0x00000005ff627e24 */ /* 0x000fe2000f8e00ff */
[----:B------:R-:W-:Y:S01]  /*5430*/  IADD3 R91, PT, PT, -R91, RZ, RZ ;  /* 0x000000ff5b5b7210 */ /* 0x000fe20007ffe1ff */
[----:B------:R-:W-:Y:S01]  /*5440*/  UMOV UR55, 0x1 ;  /* 0x0000000100377882 */ /* 0x000fe20000000000 */
[----:B------:R-:W-:Y:S01]  /*5450*/  UMOV UR46, URZ ;  /* 0x000000ff002e7c82 */ /* 0x000fe20008000000 */
[----:B------:R-:W1:Y:S01]  /*5460*/  LDCU UR43, c[0x0][0xb0c] ;  /* 0x00016180ff2b77ac */ /* 0x000e620008000800 */
[----:B------:R-:W-:Y:S01]  /*5470*/  IMAD.U32 R101, RZ, RZ, UR4 ;  /* 0x00000004ff657e24 */ /* 0x000fe2000f8e00ff */
[----:B------:R-:W-:Y:S01]  /*5480*/  LEA R96, R96, UR4, 0x1 ;  /* 0x0000000460607c11 */ /* 0x000fe2000f8e08ff */
[----:B------:R-:W1:Y:S01]  /*5490*/  LDCU UR39, c[0x0][0xb30] ;  /* 0x00016600ff2777ac */ /* 0x000e620008000800 */
[----:B------:R-:W1:Y:S01]  /*54a0*/  LDCU.64 UR60, c[0x0][0x888] ;  /* 0x00011100ff3c77ac */ /* 0x000e620008000a00 */
[----:B------:R-:W1:Y:S01]  /*54b0*/  LDCU.64 UR40, c[0x0][0xb28] ;  /* 0x00016500ff2877ac */ /* 0x000e620008000a00 */
[----:B------:R-:W1:Y:S01]  /*54c0*/  LDCU.128 UR56, c[0x0][0xb10] ;  /* 0x00016200ff3877ac */ /* 0x000e620008000c00 */
[----:B------:R-:W1:Y:S01]  /*54d0*/  LDCU UR62, c[0x0][0x374] ;  /* 0x00006e80ff3e77ac */ /* 0x000e620008000800 */
[----:B------:R-:W-:Y:S01]  /*54e0*/  UMOV UR53, URZ ;  /* 0x000000ff00357c82 */ /* 0x000fe20008000000 */
[----:B------:R-:W-:Y:S01]  /*54f0*/  UMOV UR52, URZ ;  /* 0x000000ff00347c82 */ /* 0x000fe20008000000 */
[----:B-1234-:R-:W-:-:S07]  /*5500*/  IADD3 R37, PT, PT, R0, R37, RZ ;  /* 0x0000002500257210 */ /* 0x01efce0007ffe0ff */
.L_x_117:
[C---:B------:R-:W-:Y:S02]  /*5510*/  LEA R0, R90.reuse, UR47, 0x3 ;  /* 0x0000002f5a007c11 */ /* 0x040fe4000f8e18ff */
[----:B------:R-:W-:Y:S02]  /*5520*/  SHF.L.U32 R3, R93, 0x1f, RZ ;  /* 0x0000001f5d037819 */ /* 0x000fe400000006ff */
[----:B------:R-:W-:Y:S02]  /*5530*/  LEA R5, R90, UR47, 0x4 ;  /* 0x0000002f5a057c11 */ /* 0x000fe4000f8e20ff */
[----:B-1----:R-:W1:Y:S02]  /*5540*/  SYNCS.PHASECHK.TRANS64.TRYWAIT P0, [R0+URZ+0x80], R3 ;  /* 0x00008003000075a7 */ /* 0x002e6400080011ff */
[----:B-1----:R-:W-:Y:S05]  /*5550*/  @!P0 BRA `(.L_x_87) ;  /* 0x0000003400048947 */ /* 0x002fea0003800000 */
.L_x_159:
[----:B------:R-:W-:Y:S01]  /*5560*/  R2UR UR7, R100 ;  /* 0x00000000640772ca */ /* 0x000fe200000e0000 */
[----:B------:R-:W2:Y:S01]  /*5570*/  LDS.128 R4, [R5+0x110] ;  /* 0x0001100005047984 */ /* 0x000ea20000000c00 */
[----:B-1----:R-:W-:Y:S01]  /*5580*/  VIADD R0, R0, 0x90 ;  /* 0x0000009000007836 */ /* 0x002fe20000000000 */
[----:B------:R-:W-:Y:S04]  /*5590*/  UISETP.GE.AND UP0, UPT, UR42, 0x1, UPT ;  /* 0x000000012a00788c */ /* 0x000fe8000bf06270 */
[----:B------:R-:W-:Y:S01]  /*55a0*/  PRMT R0, RZ, 0x654, R0 ;  /* 0x00000654ff007816 */ /* 0x000fe20000000000 */
[----:B------:R-:W-:Y:S01]  /*55b0*/  @!PT LDS RZ, [RZ] ;  /* 0x00000000fffff984 */ /* 0x000fe20000000800 */
[----:B------:R-:W-:Y:S01]  /*55c0*/  @!PT LDS RZ, [RZ] ;  /* 0x00000000fffff984 */ /* 0x000fe20000000800 */
[----:B------:R-:W-:Y:S01]  /*55d0*/  @!PT LDS RZ, [RZ] ;  /* 0x00000000fffff984 */ /* 0x000fe20000000800 */
[----:B------:R-:W-:Y:S01]  /*55e0*/  @!PT LDS RZ, [RZ] ;  /* 0x00000000fffff984 */ /* 0x000fe20000000800 */
[----:B------:R1:W-:Y:S06]  /*55f0*/  MEMBAR.ALL.CTA ;  /* 0x0000000000007992 */ /* 0x0003ec0000008000 */
[----:B-1----:R-:W1:Y:S02]  /*5600*/  FENCE.VIEW.ASYNC.S ;  /* 0x00000000000073c6 */ /* 0x002e640000000000 */
[----:B-1----:R1:W-:Y:S01]  /*5610*/  SYNCS.ARRIVE.TRANS64.RED.A1T0 RZ, [R0+URZ], RZ ;  /* 0x000000ff00ff79a7 */ /* 0x0023e200081004ff */
[----:B--2---:R-:W-:Y:S11]  /*5620*/  LOP3.LUT P0, RZ, R6, 0x1, RZ, 0xc0, !PT ;  /* 0x0000000106ff7812 */ /* 0x004ff6000780c0ff */
[----:B------:R-:W-:Y:S02]  /*5630*/  @!UPT UIADD3 URZ, UPT, UPT, URZ, URZ, URZ ;  /* 0x000000fffffff290 */ /* 0x000fe4000fffe0ff */
[----:B------:R-:W-:Y:S01]  /*5640*/  VOTEU.ANY UP1, P0 ;  /* 0x0000000000ff7886 */ /* 0x000fe20000020100 */
[----:B------:R-:W-:Y:S01]  /*5650*/  PLOP3.LUT P0, PT, PT, PT, UP1, 0x80, 0x8 ;  /* 0x000000000008781c */ /* 0x000fe20003f0f018 */
[----:B------:R-:W-:Y:S06]  /*5660*/  UP2UR UR4, UPR, URZ, 0x2 ;  /* 0x00000002ff047883 */ /* 0x000fec0008000000 */
[----:B------:R-:W-:Y:S06]  /*5670*/  IMAD.U32 R102, RZ, RZ, UR4 ;  /* 0x00000004ff667e24 */ /* 0x000fec000f8e00ff */
[----:B------:R-:W-:Y:S02]  /*5680*/  @P0 SHF.R.U32.HI R2, RZ, 0x10, R5 ;  /* 0x00000010ff020819 */ /* 0x000fe40000011605 */
[----:B------:R-:W-:Y:S02]  /*5690*/  @P0 MOV R3, R4 ;  /* 0x0000000400030202 */ /* 0x000fe40000000f00 */
[----:B------:R-:W-:Y:S02]  /*56a0*/  @P0 R2UR UR4, R2 ;  /* 0x00000000020402ca */ /* 0x000fe400000e0000 */
[----:B------:R-:W-:Y:S02]  /*56b0*/  @P0 LOP3.LUT R4, R5, 0xffff, RZ, 0xc0, !PT ;  /* 0x0000ffff05040812 */ /* 0x000fe400078ec0ff */
[----:B------:R-:W-:Y:S02]  /*56c0*/  @P0 R2UR UR6, R3 ;  /* 0x00000000030602ca */ /* 0x000fe400000e0000 */
[----:B------:R-:W-:Y:S07]  /*56d0*/  @P0 R2UR UR5, R4 ;  /* 0x00000000040502ca */ /* 0x000fee00000e0000 */
[----:B------:R-:W-:Y:S02]  /*56e0*/  @UP1 UMOV UR7, UR4 ;  /* 0x0000000400071c82 */ /* 0x000fe40008000000 */
[----:B------:R-:W-:Y:S02]  /*56f0*/  IMAD.U32 R100, RZ, RZ, UR7 ;  /* 0x00000007ff647e24 */ /* 0x000fe4000f8e00ff */
[----:B------:R-:W-:Y:S02]  /*5700*/  @UP1 UMOV UR38, UR6 ;  /* 0x0000000600261c82 */ /* 0x000fe40008000000 */
[----:B------:R-:W-:Y:S01]  /*5710*/  @UP1 UMOV UR37, UR5 ;  /* 0x0000000500251c82 */ /* 0x000fe20008000000 */
[----:B-1----:R-:W-:Y:S05]  /*5720*/  BRA.U !UP0, `(.L_x_88) ;  /* 0x0000000108cc7547 */ /* 0x002fea000b800000 */
[----:B------:R-:W1:Y:S01]  /*5730*/  LDCU UR12, c[0x0][0xb20] ;  /* 0x00016400ff0c77ac */ /* 0x000e620008000800 */
[----:B------:R-:W-:Y:S02]  /*5740*/  UIMAD.WIDE.U32 UR4, UR62, UR59, URZ ;  /* 0x0000003b3e0472a5 */ /* 0x000fe4000f8e00ff */
[----:B------:R-:W-:Y:S02]  /*5750*/  UIMAD.WIDE.U32 UR6, UR63, UR56, URZ ;  /* 0x000000383f0672a5 */ /* 0x000fe4000f8e00ff */
[----:B------:R-:W-:Y:S02]  /*5760*/  UISETP.NE.AND UP0, UPT, UR58, 0x1, UPT ;  /* 0x000000013a00788c */ /* 0x000fe4000bf05270 */
[----:B------:R-:W-:Y:S02]  /*5770*/  UIMAD.WIDE.U32 UR8, UR37, UR59, URZ ;  /* 0x0000003b250872a5 */ /* 0x000fe4000f8e00ff */
[----:B------:R-:W-:Y:S02]  /*5780*/  UIMAD.WIDE.U32 UR10, UR38, UR56, URZ ;  /* 0x00000038260a72a5 */ /* 0x000fe4000f8e00ff */
[----:B------:R-:W-:Y:S02]  /*5790*/  UISETP.NE.AND UP1, UPT, UR43, 0x1, UPT ;  /* 0x000000012b00788c */ /* 0x000fe4000bf25270 */
[----:B------:R-:W-:Y:S01]  /*57a0*/  UISETP.NE.AND UP2, UPT, UR42, 0x1, UPT ;  /* 0x000000012a00788c */ /* 0x000fe2000bf45270 */
[----:B------:R-:W-:Y:S02]  /*57b0*/  UMOV UR4, UR5 ;  /* 0x0000000500047c82 */ /* 0x000fe40008000000 */
[----:B-1----:R-:W-:Y:S03]  /*57c0*/  USHF.R.U32.HI UR5, URZ, UR12, UR4 ;  /* 0x0000000cff057299 */ /* 0x002fe60008011604 */
[----:B------:R-:W-:Y:S02]  /*57d0*/  UMOV UR4, UR7 ;  /* 0x0000000700047c82 */ /* 0x000fe40008000000 */
[----:B------:R-:W-:Y:S02]  /*57e0*/  USHF.R.U32.HI UR7, URZ, UR57, UR4 ;  /* 0x00000039ff077299 */ /* 0x000fe40008011604 */
[----:B------:R-:W-:Y:S02]  /*57f0*/  USEL UR4, UR62, UR5, !UP0 ;  /* 0x000000053e047287 */ /* 0x000fe4000c000000 */
[----:B------:R-:W-:Y:S01]  /*5800*/  USEL UR7, UR63, UR7, !UP1 ;  /* 0x000000073f077287 */ /* 0x000fe2000c800000 */
[----:B------:R-:W-:Y:S01]  /*5810*/  UMOV UR5, UR9 ;  /* 0x0000000900057c82 */ /* 0x000fe20008000000 */
[----:B------:R-:W-:Y:S02]  /*5820*/  UIMAD.WIDE.U32 UR8, UR4, UR40, URZ ;  /* 0x00000028040872a5 */ /* 0x000fe4000f8e00ff */
[----:B------:R-:W-:Y:S03]  /*5830*/  USHF.R.U32.HI UR6, URZ, UR12, UR5 ;  /* 0x0000000cff067299 */ /* 0x000fe60008011605 */
[----:B------:R-:W-:Y:S01]  /*5840*/  UMOV UR5, UR11 ;  /* 0x0000000b00057c82 */ /* 0x000fe20008000000 */
[----:B------:R-:W-:Y:S02]  /*5850*/  UIMAD.WIDE.U32 UR10, UR7, UR40, URZ ;  /* 0x00000028070a72a5 */ /* 0x000fe4000f8e00ff */
[----:B------:R-:W-:Y:S02]  /*5860*/  USHF.R.U32.HI UR12, URZ, UR57, UR5 ;  /* 0x00000039ff0c7299 */ /* 0x000fe40008011605 */
[----:B------:R-:W-:Y:S01]  /*5870*/  USEL UR6, UR37, UR6, !UP0 ;  /* 0x0000000625067287 */ /* 0x000fe2000c000000 */
[----:B------:R-:W-:Y:S02]  /*5880*/  UMOV UR5, UR9 ;  /* 0x0000000900057c82 */ /* 0x000fe40008000000 */
[----:B------:R-:W-:Y:S01]  /*5890*/  UMOV UR10, UR11 ;  /* 0x0000000b000a7c82 */ /* 0x000fe20008000000 */
[----:B------:R-:W-:Y:S02]  /*58a0*/  @UP2 USHF.R.U32.HI UR4, URZ, UR41, UR5 ;  /* 0x00000029ff042299 */ /* 0x000fe40008011605 */
[----:B------:R-:W-:Y:S02]  /*58b0*/  @UP2 USHF.R.U32.HI UR7, URZ, UR41, UR10 ;  /* 0x00000029ff072299 */ /* 0x000fe4000801160a */
[----:B------:R-:W-:Y:S02]  /*58c0*/  UIMAD UR4, UR42, UR4, URZ ;  /* 0x000000042a0472a4 */ /* 0x000fe4000f8e02ff */
[----:B------:R-:W-:Y:S02]  /*58d0*/  UIMAD.WIDE.U32 UR10, UR6, UR40, URZ ;  /* 0x00000028060a72a5 */ /* 0x000fe4000f8e00ff */
[----:B------:R-:W-:Y:S02]  /*58e0*/  USEL UR5, UR38, UR12, !UP1 ;  /* 0x0000000c26057287 */ /* 0x000fe4000c800000 */
[----:B------:R-:W-:Y:S02]  /*58f0*/  UIMAD UR8, UR42, UR7, URZ ;  /* 0x000000072a0872a4 */ /* 0x000fe4000f8e02ff */
[----:B------:R-:W-:Y:S03]  /*5900*/  UISETP.GE.AND UP0, UPT, UR6, UR4, UPT ;  /* 0x000000040600728c */ /* 0x000fe6000bf06270 */
[----:B------:R-:W-:Y:S01]  /*5910*/  UMOV UR4, UR11 ;  /* 0x0000000b00047c82 */ /* 0x000fe20008000000 */
[----:B------:R-:W-:Y:S02]  /*5920*/  UISETP.GE.OR UP0, UPT, UR5, UR8, UP0 ;  /* 0x000000080500728c */ /* 0x000fe40008706670 */
[----:B------:R-:W-:Y:S02]  /*5930*/  USHF.R.U32.HI UR4, URZ, UR41, UR4 ;  /* 0x00000029ff047299 */ /* 0x000fe40008011604 */
[----:B------:R-:W-:Y:S02]  /*5940*/  UIMAD.WIDE.U32 UR8, UR5, UR40, URZ ;  /* 0x00000028050872a5 */ /* 0x000fe4000f8e00ff */
[----:B------:R-:W-:Y:S02]  /*5950*/  USEL UR11, UR6, UR4, !UP2 ;  /* 0x00000004060b7287 */ /* 0x000fe4000d000000 */
[----:B------:R-:W-:Y:S02]  /*5960*/  UIADD3 UR8, UPT, UPT, -UR5, URZ, URZ ;  /* 0x000000ff05087290 */ /* 0x000fe4000fffe1ff */
[----:B------:R-:W-:Y:S01]  /*5970*/  UIADD3 UR10, UPT, UPT, -UR11, URZ, URZ ;  /* 0x000000ff0b0a7290 */ /* 0x000fe2000fffe1ff */
[----:B------:R-:W-:Y:S01]  /*5980*/  @!UP0 UMOV UR4, UR9 ;  /* 0x0000000900048c82 */ /* 0x000fe20008000000 */
[----:B------:R-:W-:Y:S02]  /*5990*/  UIADD3 UR9, UPT, UPT, -UR6, URZ, URZ ;  /* 0x000000ff06097290 */ /* 0x000fe4000fffe1ff */
[----:B------:R-:W-:Y:S02]  /*59a0*/  @!UP0 USHF.R.U32.HI UR4, URZ, UR41, UR4 ;  /* 0x00000029ff048299 */ /* 0x000fe40008011604 */
[----:B------:R-:W-:Y:S02]  /*59b0*/  UIMAD UR10, UR42, UR10, UR6 ;  /* 0x0000000a2a0a72a4 */ /* 0x000fe4000f8e0206 */
[----:B------:R-:W-:Y:S04]  /*59c0*/  @!UP0 USEL UR4, UR5, UR4, !UP2 ;  /* 0x0000000405048287 */ /* 0x000fe8000d000000 */
[----:B------:R-:W-:Y:S02]  /*59d0*/  @!UP0 UIMAD UR10, UR7, UR10, UR4 ;  /* 0x0000000a070a82a4 */ /* 0x000fe4000f8e0204 */
[----:B------:R-:W-:Y:S02]  /*59e0*/  @!UP0 UIADD3 UR11, UPT, UPT, UR11, -UR4, URZ ;  /* 0x800000040b0b8290 */ /* 0x000fe4000fffe0ff */
[----:B------:R-:W-:Y:S02]  /*59f0*/  UIMAD UR7, UR43, UR8, UR38 ;  /* 0x000000082b0772a4 */ /* 0x000fe4000f8e0226 */
[----:B------:R-:W-:Y:S02]  /*5a00*/  @!UP0 UIMAD UR6, UR11, UR42, UR5 ;  /* 0x0000002a0b0682a4 */ /* 0x000fe4000f8e0205 */
[----:B------:R-:W-:Y:S01]  /*5a10*/  UIMAD UR4, UR58, UR9, UR37 ;  /* 0x000000093a0472a4 */ /* 0x000fe2000f8e0225 */
[----:B------:R-:W-:Y:S02]  /*5a20*/  @!UP0 UMOV UR5, UR10 ;  /* 0x0000000a00058c82 */ /* 0x000fe40008000000 */
[----:B------:R-:W-:Y:S02]  /*5a30*/  UIMAD UR38, UR5, UR43, UR7 ;  /* 0x0000002b052672a4 */ /* 0x000fe4000f8e0207 */
[----:B------:R-:W-:Y:S11]  /*5a40*/  UIMAD UR37, UR6, UR58, UR4 ;  /* 0x0000003a062572a4 */ /* 0x000ff6000f8e0204 */
[----:B------:R-:W-:Y:S01]  /*5a50*/  @!UPT UIADD3 URZ, UPT, UPT, URZ, URZ, URZ ;  /* 0x000000fffffff290 */ /* 0x000fe2000fffe0ff */
.L_x_88:
[----:B------:R-:W-:Y:S01]  /*5a60*/  UISETP.NE.AND UP0, UPT, UR39, 0x1, UPT ;  /* 0x000000012700788c */ /* 0x000fe2000bf05270 */
[----:B------:R-:W-:Y:S01]  /*5a70*/  R2UR UR11, R101 ;  /* 0x00000000650b72ca */ /* 0x000fe200000e0000 */
[----:B------:R-:W-:Y:S01]  /*5a80*/  USHF.L.U32 UR50, UR25, 0x7, URZ ;  /* 0x0000000719327899 */ /* 0x000fe200080006ff */
[----:B------:R-:W-:Y:S01]  /*5a90*/  IADD3 R90, PT, PT, R90, 0x1, RZ ;  /* 0x000000015a5a7810 */ /* 0x000fe20007ffe0ff */
[----:B------:R-:W-:Y:S07]  /*5aa0*/  USHF.L.U32 UR49, UR26, 0x6, URZ ;  /* 0x000000061a317899 */ /* 0x000fee00080006ff */
[----:B------:R-:W1:Y:S01]  /*5ab0*/  @!UP0 LDCU.128 UR12, c[0x0][0xb10] ;  /* 0x00016200ff0c87ac */ /* 0x000e620008000c00 */
[----:B------:R-:W2:Y:S01]  /*5ac0*/  @!UP0 LDCU UR5, c[0x0][0xb0c] ;  /* 0x00016180ff0587ac */ /* 0x000ea20008000800 */
[----:B------:R-:W3:Y:S01]  /*5ad0*/  @!UP0 LDCU UR10, c[0x0][0xb20] ;  /* 0x00016400ff0a87ac */ /* 0x000ee20008000800 */
[----:B-1----:R-:W-:Y:S02]  /*5ae0*/  UIMAD.WIDE.U32 UR8, UR38, UR12, URZ ;  /* 0x0000000c260872a5 */ /* 0x002fe4000f8e00ff */
[----:B------:R-:W-:Y:S02]  /*5af0*/  UIMAD.WIDE.U32 UR6, UR37, UR15, URZ ;  /* 0x0000000f250672a5 */ /* 0x000fe4000f8e00ff */
[----:B------:R-:W-:Y:S03]  /*5b00*/  @!UP0 UISETP.NE.AND UP1, UPT, UR14, 0x1, UPT ;  /* 0x000000010e00888c */ /* 0x000fe6000bf25270 */
[----:B------:R-:W-:Y:S01]  /*5b10*/  @!UP0 UMOV UR4, UR9 ;  /* 0x0000000900048c82 */ /* 0x000fe20008000000 */
[----:B--2---:R-:W-:Y:S02]  /*5b20*/  @!UP0 UISETP.NE.AND UP2, UPT, UR5, 0x1, UPT ;  /* 0x000000010500888c */ /* 0x004fe4000bf45270 */
[----:B------:R-:W-:Y:S01]  /*5b30*/  @!UP0 USHF.R.U32.HI UR4, URZ, UR13, UR4 ;  /* 0x0000000dff048299 */ /* 0x000fe20008011604 */
[----:B------:R-:W-:Y:S02]  /*5b40*/  @!UP0 UMOV UR6, UR7 ;  /* 0x0000000700068c82 */ /* 0x000fe40008000000 */
[----:B---3--:R-:W-:Y:S02]  /*5b50*/  @!UP0 USHF.R.U32.HI UR6, URZ, UR10, UR6 ;  /* 0x0000000aff068299 */ /* 0x008fe40008011606 */
[----:B------:R-:W-:Y:S02]  /*5b60*/  @!UP0 USEL UR7, UR38, UR4, !UP2 ;  /* 0x0000000426078287 */ /* 0x000fe4000d000000 */
[----:B------:R-:W-:Y:S04]  /*5b70*/  @!UP0 USEL UR6, UR37, UR6, !UP1 ;  /* 0x0000000625068287 */ /* 0x000fe8000c800000 */
[----:B------:R-:W-:Y:S02]  /*5b80*/  @!UP0 UIADD3 UR4, UPT, UPT, -UR7, UR6, URZ ;  /* 0x0000000607048290 */ /* 0x000fe4000fffe1ff */
[----:B------:R-:W-:Y:S02]  /*5b90*/  @!UP0 UIADD3 UR6, UPT, UPT, UR7, -UR6, URZ ;  /* 0x8000000607068290 */ /* 0x000fe4000fffe0ff */
[----:B------:R-:W-:Y:S02]  /*5ba0*/  @!UP0 UIMAD UR38, UR4, UR5, UR38 ;  /* 0x00000005042682a4 */ /* 0x000fe4000f8e0226 */
[----:B------:R-:W-:Y:S02]  /*5bb0*/  @!UP0 UIMAD UR37, UR6, UR14, UR37 ;  /* 0x0000000e062582a4 */ /* 0x000fe4000f8e0225 */
[----:B------:R-:W-:Y:S09]  /*5bc0*/  ULOP3.LUT UP0, URZ, UR11, 0x1b0, URZ, 0xc0, !UPT ;  /* 0x000001b00bff7892 */ /* 0x000ff2000f80c0ff */
[----:B------:R-:W-:Y:S05]  /*5bd0*/  BRA.U !UP0, `(.L_x_89) ;  /* 0x00000001087c7547 */ /* 0x000fea000b800000 */
[----:B------:R-:W1:Y:S01]  /*5be0*/  LDCU.64 UR8, c[0x4][0x80] ;  /* 0x01001000ff0877ac */ /* 0x000e620008000a00 */
[----:B------:R-:W-:Y:S01]  /*5bf0*/  MOV R2, 0x0 ;  /* 0x0000000000027802 */ /* 0x000fe20000000f00 */
[----:B------:R-:W-:Y:S02]  /*5c00*/  HFMA2 R12, -RZ, RZ, 0, 5.9604644775390625e-08 ;  /* 0x00000001ff0c7431 */ /* 0x000fe400000001ff */
[----:B------:R-:W-:Y:S01]  /*5c10*/  IMAD.MOV.U32 R8, RZ, RZ, 0x70 ;  /* 0x00000070ff087424 */ /* 0x000fe200078e00ff */
[----:B------:R2:W3:Y:S01]  /*5c20*/  LDC.64 R14, c[0x4][R2] ;  /* 0x01000000020e7b82 */ /* 0x0004e20000000a00 */
[----:B------:R-:W4:Y:S01]  /*5c30*/  LDCU.64 UR6, c[0x4][0x88] ;  /* 0x01001100ff0677ac */ /* 0x000f220008000a00 */
[----:B------:R-:W-:Y:S01]  /*5c40*/  IMAD.MOV.U32 R13, RZ, RZ, RZ ;  /* 0x000000ffff0d7224 */ /* 0x000fe200078e00ff */
[----:B------:R-:W2:Y:S01]  /*5c50*/  LDCU.64 UR4, c[0x4][0x8] ;  /* 0x01000100ff0477ac */ /* 0x000ea20008000a00 */
[----:B-1----:R-:W-:Y:S01]  /*5c60*/  MOV R5, UR9 ;  /* 0x0000000900057c02 */ /* 0x002fe20008000f00 */
[----:B------:R-:W-:Y:S01]  /*5c70*/  IMAD.U32 R4, RZ, RZ, UR8 ;  /* 0x00000008ff047e24 */ /* 0x000fe2000f8e00ff */
[----:B----4-:R-:W-:Y:S01]  /*5c80*/  MOV R7, UR7 ;  /* 0x0000000700077c02 */ /* 0x010fe20008000f00 */
[----:B------:R-:W-:Y:S01]  /*5c90*/  IMAD.U32 R6, RZ, RZ, UR6 ;  /* 0x00000006ff067e24 */ /* 0x000fe2000f8e00ff */
[----:B--2---:R-:W-:Y:S01]  /*5ca0*/  MOV R11, UR5 ;  /* 0x00000005000b7c02 */ /* 0x004fe20008000f00 */
[----:B------:R-:W-:Y:S02]  /*5cb0*/  IMAD.U32 R10, RZ, RZ, UR4 ;  /* 0x00000004ff0a7e24 */ /* 0x000fe4000f8e00ff */
[----:B------:R-:W-:Y:S07]  /*5cc0*/  LEPC R20, `(.L_x_90) ;  /* 0x000000001014794e */ /* 0x000fee0000000000 */
[----:B---3-5:R-:W-:Y:S05]  /*5cd0*/  CALL.ABS.NOINC R14 ;  /* 0x000000000e007343 */ /* 0x028fea0003c00000 */
.L_x_90:
[----:B------:R-:W1:Y:S01]  /*5ce0*/  LDCU.64 UR8, c[0x4][0x80] ;  /* 0x01001000ff0877ac */ /* 0x000e620008000a00 */
[----:B------:R-:W2:Y:S01]  /*5cf0*/  LDC.64 R2, c[0x4][R2] ;  /* 0x0100000002027b82 */ /* 0x000ea20000000a00 */
[----:B------:R-:W-:Y:S02]  /*5d00*/  HFMA2 R12, -RZ, RZ, 0, 5.9604644775390625e-08 ;  /* 0x00000001ff0c7431 */ /* 0x000fe400000001ff */
[----:B------:R-:W-:Y:S02]  /*5d10*/  IMAD.MOV.U32 R8, RZ, RZ, 0x70 ;  /* 0x00000070ff087424 */ /* 0x000fe400078e00ff */
[----:B------:R-:W-:Y:S01]  /*5d20*/  IMAD.MOV.U32 R13, RZ, RZ, RZ ;  /* 0x000000ffff0d7224 */ /* 0x000fe200078e00ff */
[----:B------:R-:W3:Y:S01]  /*5d30*/  LDCU.64 UR6, c[0x4][0x88] ;  /* 0x01001100ff0677ac */ /* 0x000ee20008000a00 */
[----:B------:R-:W4:Y:S01]  /*5d40*/  LDCU.64 UR4, c[0x4][0x8] ;  /* 0x01000100ff0477ac */ /* 0x000f220008000a00 */
[----:B-1----:R-:W-:Y:S02]  /*5d50*/  MOV R4, UR8 ;  /* 0x0000000800047c02 */ /* 0x002fe40008000f00 */
[----:B------:R-:W-:Y:S02]  /*5d60*/  MOV R5, UR9 ;  /* 0x0000000900057c02 */ /* 0x000fe40008000f00 */
[----:B---3--:R-:W-:Y:S01]  /*5d70*/  MOV R7, UR7 ;  /* 0x0000000700077c02 */ /* 0x008fe20008000f00 */
[----:B------:R-:W-:Y:S01]  /*5d80*/  IMAD.U32 R6, RZ, RZ, UR6 ;  /* 0x00000006ff067e24 */ /* 0x000fe2000f8e00ff */
[----:B----4-:R-:W-:Y:S01]  /*5d90*/  MOV R11, UR5 ;  /* 0x00000005000b7c02 */ /* 0x010fe20008000f00 */
[----:B------:R-:W-:Y:S02]  /*5da0*/  IMAD.U32 R10, RZ, RZ, UR4 ;  /* 0x00000004ff0a7e24 */ /* 0x000fe4000f8e00ff */
[----:B------:R-:W-:Y:S07]  /*5db0*/  LEPC R20, `(.L_x_89) ;  /* 0x000000001014794e */ /* 0x000fee0000000000 */
[----:B--2---:R-:W-:Y:S05]  /*5dc0*/  CALL.ABS.NOINC R2 ;  /* 0x0000000002007343 */ /* 0x004fea0003c00000 */
.L_x_89:
[----:B------:R-:W-:Y:S02]  /*5dd0*/  R2UR UR6, R88 ;  /* 0x00000000580672ca */ /* 0x000fe400000e0000 */
[----:B------:R-:W-:Y:S02]  /*5de0*/  R2UR UR5, R99 ;  /* 0x00000000630572ca */ /* 0x000fe400000e0000 */
[----:B------:R-:W-:Y:S02]  /*5df0*/  R2UR UR4, R98 ;  /* 0x00000000620472ca */ /* 0x000fe400000e0000 */
[----:B------:R-:W-:Y:S02]  /*5e00*/  ISETP.NE.U32.AND P4, PT, R78, RZ, PT ;  /* 0x000000ff4e00720c */ /* 0x000fe40003f85070 */
[----:B------:R-:W-:Y:S02]  /*5e10*/  ISETP.NE.U32.AND P2, PT, RZ, UR60, PT ;  /* 0x0000003cff007c0c */ /* 0x000fe4000bf45070 */
[----:B------:R-:W-:Y:S02]  /*5e20*/  ISETP.NE.AND.EX P4, PT, R79, RZ, PT, P4 ;  /* 0x000000ff4f00720c */ /* 0x000fe40003f85340 */
[----:B------:R-:W-:Y:S01]  /*5e30*/  ISETP.NE.AND.EX P2, PT, RZ, UR61, PT, P2 ;  /* 0x0000003dff007c0c */ /* 0x000fe2000bf45320 */
[----:B------:R-:W-:Y:S02]  /*5e40*/  UISETP.NE.AND UP2, UPT, UR6, URZ, UPT ;  /* 0x000000ff0600728c */ /* 0x000fe4000bf45270 */
[----:B------:R-:W-:Y:S04]  /*5e50*/  UISETP.NE.U32.AND UP0, UPT, UR5, URZ, UPT ;  /* 0x000000ff0500728c */ /* 0x000fe8000bf05070 */
[----:B------:R-:W-:Y:S01]  /*5e60*/  UISETP.NE.AND.EX UP1, UPT, UR4, URZ, UPT, UP0 ;  /* 0x000000ff0400728c */ /* 0x000fe2000bf25300 */
[----:B------:R-:W-:Y:S01]  /*5e70*/  PLOP3.LUT P1, PT, PT, PT, UP2, 0x80, 0x8 ;  /* 0x000000000008781c */ /* 0x000fe20003f2f028 */
[----:B------:R-:W-:Y:S03]  /*5e80*/  UPLOP3.LUT UP0, UPT, UPT, UPT, UPT, 0x40, 0x4 ;  /* 0x000000000004789c */ /* 0x000fe60003f0e870 */
[----:B------:R-:W-:Y:S06]  /*5e90*/  @UP2 UPLOP3.LUT UP0, UPT, UPT, UPT, UP1, 0x80, 0x8 ;  /* 0x000000000008289c */ /* 0x000fec0003f0f010 */
[----:B------:R-:W-:Y:S01]  /*5ea0*/  PLOP3.LUT P0, PT, PT, PT, UP0, 0x80, 0x8 ;  /* 0x000000000008781c */ /* 0x000fe20003f0f008 */
[----:B------:R-:W-:Y:S01]  /*5eb0*/  @!UPT UIADD3 URZ, UPT, UPT, URZ, URZ, URZ ;  /* 0x000000fffffff290 */ /* 0x000fe2000fffe0ff */
[----:B------:R-:W-:Y:S11]  /*5ec0*/  BRA.U !UP1, `(.L_x_91) ;  /* 0x0000000109407547 */ /* 0x000ff6000b800000 */
[----:B------:R-:W-:Y:S01]  /*5ed0*/  UISETP.NE.U32.AND UP0, UPT, UR60, URZ, UPT ;  /* 0x000000ff3c00728c */ /* 0x000fe2000bf05070 */
[----:B------:R-:W-:Y:S01]  /*5ee0*/  R2UR UR6, R99 ;  /* 0x00000000630672ca */ /* 0x000fe200000e0000 */
[----:B------:R-:W1:Y:S01]  /*5ef0*/  LDCU.64 UR8, c[0x0][0x358] ;  /* 0x00006b00ff0877ac */ /* 0x000e620008000a00 */
[----:B------:R-:W-:Y:S02]  /*5f00*/  HFMA2 R84, -RZ, RZ, 0, 5.9604644775390625e-08 ;  /* 0x00000001ff547431 */ /* 0x000fe400000001ff */
[----:B------:R-:W-:Y:S01]  /*5f10*/  IMAD.MOV.U32 R0, RZ, RZ, 0x1 ;  /* 0x00000001ff007424 */ /* 0x000fe200078e00ff */
[----:B------:R-:W-:Y:S06]  /*5f20*/  UISETP.NE.AND.EX UP0, UPT, UR61, URZ, UPT, UP0 ;  /* 0x000000ff3d00728c */ /* 0x000fec000bf05300 */
[----:B------:R-:W-:Y:S05]  /*5f30*/  PLOP3.LUT P3, PT, PT, PT, UP0, 0x80, 0x8 ;  /* 0x000000000008781c */ /* 0x000fea0003f6f008 */
[----:B------:R-:W2:Y:S01]  /*5f40*/  @UP0 LDCU.64 UR4, c[0x0][0x888] ;  /* 0x00011100ff0407ac */ /* 0x000ea20008000a00 */
[----:B------:R-:W-:Y:S07]  /*5f50*/  @UP0 UIMAD UR6, UR36, UR6, URZ ;  /* 0x00000006240602a4 */ /* 0x000fee000f8e02ff */
[----:B------:R-:W-:Y:S01]  /*5f60*/  @!P3 PRMT R84, R0, 0x7610, R84 ;  /* 0x000076100054b816 */ /* 0x000fe20000000054 */
[----:B--2---:R-:W-:Y:S06]  /*5f70*/  @UP0 UIMAD.WIDE UR4, UR6, 0x4, UR4 ;  /* 0x00000004060408a5 */ /* 0x004fec000f8e0204 */
[----:B------:R-:W-:Y:S02]  /*5f80*/  IMAD.U32 R2, RZ, RZ, UR4 ;  /* 0x00000004ff027e24 */ /* 0x000fe4000f8e00ff */
[----:B------:R-:W-:Y:S03]  /*5f90*/  IMAD.U32 R3, RZ, RZ, UR5 ;  /* 0x00000005ff037e24 */ /* 0x000fe6000f8e00ff */
[----:B------:R-:W2:Y:S02]  /*5fa0*/  @!UP0 LDCU UR4, c[0x0][0x880] ;  /* 0x00011000ff0487ac */ /* 0x000ea40008000800 */
[----:B-1---5:R1:W5:Y:S02]  /*5fb0*/  @P3 LDG.E R41, desc[UR8][R2.64] ;  /* 0x0000000802293981 */ /* 0x022364000c1e1900 */
[----:B-12---:R-:W-:Y:S02]  /*5fc0*/  @!P3 MOV R41, UR4 ;  /* 0x000000040029bc02 */ /* 0x006fe40008000f00 */
.L_x_91:
[----:B------:R-:W-:Y:S05]  /*5fd0*/  @!P4 BRA `(.L_x_92) ;  /* 0x000000000024c947 */ /* 0x000fea0003800000 */
[----:B------:R-:W-:Y:S01]  /*5fe0*/  ISETP.NE.U32.AND P3, PT, R76, RZ, PT ;  /* 0x000000ff4c00720c */ /* 0x000fe20003f65070 */
[----:B------:R-:W1:Y:S03]  /*5ff0*/  LDCU.64 UR4, c[0x0][0x358] ;  /* 0x00006b00ff0477ac */ /* 0x000e660008000a00 */
[----:B------:R-:W-:Y:S11]  /*6000*/  ISETP.NE.AND.EX P3, PT, R77, RZ, PT, P3 ;  /* 0x000000ff4d00720c */ /* 0x000ff60003f65330 */
[----:B------:R-:W-:Y:S02]  /*6010*/  @!UPT UIADD3 URZ, UPT, UPT, URZ, URZ, URZ ;  /* 0x000000fffffff290 */ /* 0x000fe4000fffe0ff */
[----:B------:R-:W2:Y:S01]  /*6020*/  @P3 LDC.64 R2, c[0x0][0x8a8] ;  /* 0x00022a00ff023b82 */ /* 0x000ea20000000a00 */
[----:B------:R-:W-:Y:S04]  /*6030*/  @P3 IMAD R0, R78, UR36, RZ ;  /* 0x000000244e003c24 */ /* 0x000fe8000f8e02ff */
[----:B--2---:R-:W-:Y:S05]  /*6040*/  @P3 IMAD.WIDE R2, R0, 0x4, R2 ;  /* 0x0000000400023825 */ /* 0x004fea00078e0202 */
[----:B-1---5:R1:W5:Y:S02]  /*6050*/  @P3 LDG.E R38, desc[UR4][R2.64] ;  /* 0x0000000402263981 */ /* 0x022364000c1e1900 */
[----:B-1----:R-:W2:Y:S02]  /*6060*/  @!P3 LDC R38, c[0x0][0x8a0] ;  /* 0x00022800ff26bb82 */ /* 0x002ea40000000800 */
.L_x_92:
[----:B-----5:R-:W-:Y:S01]  /*6070*/  FSETP.NEU.AND P3, PT, R41, RZ, PT ;  /* 0x000000ff2900720b */ /* 0x020fe20003f6d000 */
[----:B------:R-:W-:Y:S01]  /*6080*/  ULOP3.LUT UR4, UR55, 0x1, URZ, 0x3c, !UPT ;  /* 0x0000000137047892 */ /* 0x000fe2000f8e3cff */
[----:B------:R-:W-:Y:S01]  /*6090*/  SEL R5, RZ, 0xffffffff, P2 ;  /* 0xffffffffff057807 */ /* 0x000fe20001000000 */
[----:B------:R-:W-:Y:S01]  /*60a0*/  IMAD.U32 R109, RZ, RZ, UR46 ;  /* 0x0000002eff6d7e24 */ /* 0x000fe2000f8e00ff */
[----:B------:R-:W-:Y:S01]  /*60b0*/  @P1 LOP3.LUT P2, RZ, R84, 0xff, RZ, 0xc0, !PT ;  /* 0x000000ff54ff1812 */ /* 0x000fe2000784c0ff */
[----:B------:R-:W-:Y:S01]  /*60c0*/  IMAD.SHL.U32 R81, R92, 0x10, RZ ;  /* 0x000000105c517824 */ /* 0x000fe200078e00ff */
[----:B------:R-:W-:Y:S01]  /*60d0*/  @P1 SEL R2, RZ, 0xffffffff, P3 ;  /* 0xffffffffff021807 */ /* 0x000fe20001800000 */
[----:B------:R-:W-:Y:S01]  /*60e0*/  IMAD.U32 R112, RZ, RZ, UR4 ;  /* 0x00000004ff707e24 */ /* 0x000fe2000f8e00ff */
[----:B------:R-:W-:Y:S01]  /*60f0*/  LEA R108, R36, UR47, 0x3 ;  /* 0x0000002f246c7c11 */ /* 0x000fe2000f8e18ff */
[----:B------:R-:W-:Y:S01]  /*6100*/  IMAD.SHL.U32 R109, R109, 0x2000, RZ ;  /* 0x000020006d6d7824 */ /* 0x000fe200078e00ff */
[----:B------:R-:W-:Y:S01]  /*6110*/  @P0 SEL R2, R5, R2, !P2 ;  /* 0x0000000205020207 */ /* 0x000fe20005000000 */
[----:B------:R-:W-:Y:S01]  /*6120*/  IMAD.SHL.U32 R80, R91, 0x10, RZ ;  /* 0x000000105b507824 */ /* 0x000fe200078e00ff */
[----:B------:R-:W-:Y:S01]  /*6130*/  SHF.L.U32 R3, R94, 0x1f, RZ ;  /* 0x0000001f5e037819 */ /* 0x000fe200000006ff */
[----:B------:R-:W-:Y:S01]  /*6140*/  IMAD.IADD R83, R96, 0x1, R109 ;  /* 0x0000000160537824 */ /* 0x000fe200078e026d */
[----:B------:R-:W-:Y:S01]  /*6150*/  @P1 LOP3.LUT R2, R2, 0x1, RZ, 0xc0, !PT ;  /* 0x0000000102021812 */ /* 0x000fe200078ec0ff */
[----:B------:R-:W-:Y:S01]  /*6160*/  BSSY B1, `(.L_x_93) ;  /* 0x0000039000017945 */ /* 0x000fe20003800000 */
[----:B------:R-:W-:Y:S01]  /*6170*/  PLOP3.LUT P2, PT, PT, PT, UP1, 0x80, 0x8 ;  /* 0x000000000008781c */ /* 0x000fe20003f4f018 */
[----:B------:R-:W-:Y:S01]  /*6180*/  IMAD.IADD R82, R83, 0x1, R81 ;  /* 0x0000000153527824 */ /* 0x000fe200078e0251 */
[----:B------:R-:W-:Y:S01]  /*6190*/  ISETP.NE.U32.OR P5, PT, R2, 0x1, !P1 ;  /* 0x000000010200780c */ /* 0x000fe20004fa5470 */
[----:B------:R-:W-:Y:S01]  /*61a0*/  IMAD.U32 R2, RZ, RZ, UR46 ;  /* 0x0000002eff027e24 */ /* 0x000fe2000f8e00ff */
[----:B------:R-:W-:Y:S01]  /*61b0*/  LOP3.LUT P4, R89, R84, 0xff, RZ, 0xc0, !PT ;  /* 0x000000ff54597812 */ /* 0x000fe2000788c0ff */
[----:B------:R-:W-:Y:S01]  /*61c0*/  IMAD.MOV.U32 R110, RZ, RZ, 0x1 ;  /* 0x00000001ff6e7424 */ /* 0x000fe200078e00ff */
[----:B------:R-:W-:Y:S01]  /*61d0*/  P2R R103, PR, RZ, 0x20 ;  /* 0x00000020ff677803 */ /* 0x000fe20000000000 */
[----:B------:R-:W-:Y:S01]  /*61e0*/  IMAD R39, R36, 0x40, R37 ;  /* 0x0000004024277824 */ /* 0x000fe200078e0225 */
[----:B------:R-:W-:Y:S01]  /*61f0*/  LEA R0, R2, UR47, 0x3 ;  /* 0x0000002f02007c11 */ /* 0x000fe2000f8e18ff */
[----:B------:R-:W-:Y:S01]  /*6200*/  IMAD.U32 R111, RZ, RZ, UR46 ;  /* 0x0000002eff6f7e24 */ /* 0x000fe2000f8e00ff */
[----:B------:R-:W-:Y:S02]  /*6210*/  SEL R2, RZ, 0xffffffff, P3 ;  /* 0xffffffffff027807 */ /* 0x000fe40001800000 */
[----:B------:R-:W-:Y:S02]  /*6220*/  CS2R R74, SRZ ;  /* 0x00000000004a7805 */ /* 0x000fe4000001ff00 */
[----:B------:R-:W-:Y:S02]  /*6230*/  CS2R R72, SRZ ;  /* 0x0000000000487805 */ /* 0x000fe4000001ff00 */
[----:B------:R-:W-:Y:S02]  /*6240*/  CS2R R66, SRZ ;  /* 0x0000000000427805 */ /* 0x000fe4000001ff00 */
[----:B------:R-:W-:Y:S02]  /*6250*/  @P2 SEL R2, R5, R2, !P4 ;  /* 0x0000000205022207 */ /* 0x000fe40006000000 */
[----:B------:R-:W-:Y:S02]  /*6260*/  CS2R R64, SRZ ;  /* 0x0000000000407805 */ /* 0x000fe4000001ff00 */
[----:B------:R-:W-:Y:S02]  /*6270*/  @P5 SHF.L.U32 R7, R112, 0x1f, RZ ;  /* 0x0000001f70075819 */ /* 0x000fe400000006ff */
[----:B------:R-:W-:Y:S02]  /*6280*/  CS2R R58, SRZ ;  /* 0x00000000003a7805 */ /* 0x000fe4000001ff00 */
[----:B------:R-:W-:Y:S02]  /*6290*/  LOP3.LUT R2, R2, 0x1, RZ, 0xc0, !PT ;  /* 0x0000000102027812 */ /* 0x000fe400078ec0ff */
[----:B------:R-:W-:Y:S01]  /*62a0*/  CS2R R56, SRZ ;  /* 0x0000000000387805 */ /* 0x000fe2000001ff00 */
[----:B------:R-:W1:Y:S01]  /*62b0*/  @P5 SYNCS.PHASECHK.TRANS64.TRYWAIT P1, [R0+URZ+0x40], R7 ;  /* 0x00004007000055a7 */ /* 0x000e6200080211ff */
[----:B------:R-:W-:Y:S02]  /*62c0*/  CS2R R50, SRZ ;  /* 0x0000000000327805 */ /* 0x000fe4000001ff00 */
[----:B------:R-:W-:Y:S02]  /*62d0*/  ISETP.NE.U32.AND P2, PT, R2, 0x1, PT ;  /* 0x000000010200780c */ /* 0x000fe40003f45070 */
[----:B------:R-:W-:Y:S01]  /*62e0*/  CS2R R48, SRZ ;  /* 0x0000000000307805 */ /* 0x000fe2000001ff00 */
[----:B------:R-:W-:Y:S01]  /*62f0*/  IMAD.IADD R47, R83, 0x1, R80 ;  /* 0x00000001532f7824 */ /* 0x000fe200078e0250 */
[----:B------:R-:W-:Y:S01]  /*6300*/  P2R R113, PR, RZ, 0x4 ;  /* 0x00000004ff717803 */ /* 0x000fe20000000000 */
[----:B------:R-:W-:Y:S01]  /*6310*/  IMAD.IADD R46, R95, 0x1, R82 ;  /* 0x000000015f2e7824 */ /* 0x000fe200078e0252 */
[----:B------:R3:W4:Y:S01]  /*6320*/  SYNCS.PHASECHK.TRANS64.TRYWAIT P0, [R108+URZ+0xa0], R3 ;  /* 0x0000a0036c0075a7 */ /* 0x00072200080011ff */
[----:B-1----:R-:W-:Y:S01]  /*6330*/  @P5 SEL R110, RZ, 0x1, !P1 ;  /* 0x00000001ff6e5807 */ /* 0x002fe20004800000 */
[----:B---3--:R-:W-:Y:S06]  /*6340*/  @!P5 BRA `(.L_x_94) ;  /* 0x000000000068d947 */ /* 0x008fec0003800000 */
[----:B------:R-:W-:Y:S01]  /*6350*/  ISETP.NE.AND P1, PT, R110, RZ, PT ;  /* 0x000000ff6e00720c */ /* 0x000fe20003f25270 */
[----:B------:R-:W-:Y:S01]  /*6360*/  BSSY B0, `(.L_x_95) ;  /* 0x000000d000007945 */ /* 0x000fe20003800000 */
[----:B------:R-:W-:Y:S02]  /*6370*/  CS2R R50, SRZ ;  /* 0x0000000000327805 */ /* 0x000fe4000001ff00 */
[----:B------:R-:W-:Y:S02]  /*6380*/  CS2R R48, SRZ ;  /* 0x0000000000307805 */ /* 0x000fe4000001ff00 */
[----:B------:R-:W-:Y:S02]  /*6390*/  CS2R R58, SRZ ;  /* 0x00000000003a7805 */ /* 0x000fe4000001ff00 */
[----:B------:R-:W-:Y:S02]  /*63a0*/  CS2R R56, SRZ ;  /* 0x0000000000387805 */ /* 0x000fe4000001ff00 */
[----:B------:R-:W-:Y:S02]  /*63b0*/  CS2R R66, SRZ ;  /* 0x0000000000427805 */ /* 0x000fe4000001ff00 */
[----:B------:R-:W-:Y:S02]  /*63c0*/  CS2R R64, SRZ ;  /* 0x0000000000407805 */ /* 0x000fe4000001ff00 */
[----:B------:R-:W-:Y:S02]  /*63d0*/  CS2R R74, SRZ ;  /* 0x00000000004a7805 */ /* 0x000fe4000001ff00 */
[----:B------:R-:W-:Y:S01]  /*63e0*/  CS2R R72, SRZ ;  /* 0x0000000000487805 */ /* 0x000fe2000001ff00 */
[----:B------:R-:W-:Y:S06]  /*63f0*/  @P1 BRA `(.L_x_96) ;  /* 0x00000000000c1947 */ /* 0x000fec0003800000 */
[----:B------:R-:W-:Y:S04]  /*6400*/  SHF.L.U32 R5, R112, 0x1f, RZ ;  /* 0x0000001f70057819 */ /* 0x000fe800000006ff */
[----:B------:R-:W1:Y:S02]  /*6410*/  SYNCS.PHASECHK.TRANS64.TRYWAIT P1, [R0+URZ+0x40], R5 ;  /* 0x00004005000075a7 */ /* 0x000e6400080211ff */
[----:B-1----:R-:W-:Y:S05]  /*6420*/  @!P1 BRA `(.L_x_97) ;  /* 0x0000002400649947 */ /* 0x002fea0003800000 */
.L_x_96:
[----:B------:R-:W-:Y:S05]  /*6430*/  BSYNC B0 ;  /* 0x0000000000007941 */ /* 0x000fea0003800000 */
.L_x_95:
[----:B------:R-:W-:Y:S01]  /*6440*/  ISETP.NE.AND P1, PT, R113, RZ, PT ;  /* 0x000000ff7100720c */ /* 0x000fe20003f25270 */
[----:B------:R-:W-:Y:S04]  /*6450*/  UIADD3 UR4, UPT, UPT, UR46, 0x1, URZ ;  /* 0x000000012e047890 */ /* 0x000fe8000fffe0ff */
[----:B------:R-:W-:Y:S04]  /*6460*/  UISETP.NE.AND UP0, UPT, UR4, 0x3, UPT ;  /* 0x000000030400788c */ /* 0x000fe8000bf05270 */
[----:B------:R-:W-:Y:S02]  /*6470*/  USEL UR5, URZ, 0x1, UP0 ;  /* 0x00000001ff057887 */ /* 0x000fe40008000000 */
[----:B------:R-:W-:Y:S02]  /*6480*/  USEL UR4, UR4, URZ, UP0 ;  /* 0x000000ff04047287 */ /* 0x000fe40008000000 */
[----:B------:R3:W1:Y:S02]  /*6490*/  @P1 LDS.128 R48, [R83] ;  /* 0x0000000053301984 */ /* 0x0006640000000c00 */
[----:B------:R-:W-:Y:S02]  /*64a0*/  LOP3.LUT R112, R112, UR5, RZ, 0x3c, !PT ;  /* 0x0000000570707c12 */ /* 0x000fe4000f8e3cff */
[----:B------:R3:W1:Y:S01]  /*64b0*/  @P1 LDS.128 R56, [R82+0x10] ;  /* 0x0000100052381984 */ /* 0x0006620000000c00 */
[----:B------:R-:W-:Y:S03]  /*64c0*/  IMAD.U32 R111, RZ, RZ, UR4 ;  /* 0x00000004ff6f7e24 */ /* 0x000fe6000f8e00ff */
[----:B------:R3:W1:Y:S04]  /*64d0*/  @P1 LDS.128 R64, [R47+0x20] ;  /* 0x000020002f401984 */ /* 0x0006680000000c00 */
[----:B------:R3:W1:Y:S02]  /*64e0*/  @P1 LDS.128 R72, [R46+0x10] ;  /* 0x000010002e481984 */ /* 0x0006640000000c00 */
.L_x_94:
[----:B------:R-:W-:Y:S05]  /*64f0*/  BSYNC B1 ;  /* 0x0000000000017941 */ /* 0x000fea0003800000 */
.L_x_93:
[----:B-1----:R-:W-:Y:S04]  /*6500*/  SHF.R.U32.HI R0, RZ, 0x15, R39 ;  /* 0x00000015ff007819 */ /* 0x002fe80000011627 */
[----:B------:R-:W-:Y:S01]  /*6510*/  LOP3.LUT P1, RZ, R0, 0x3, R85, 0x48, !PT ;  /* 0x0000000300ff7812 */ /* 0x000fe20007824855 */
[----:B------:R-:W-:Y:S01]  /*6520*/  @!UPT UIADD3 URZ, UPT, UPT, URZ, URZ, URZ ;  /* 0x000000fffffff290 */ /* 0x000fe2000fffe0ff */
[----:B----4-:R-:W-:Y:S11]  /*6530*/  @P0 BRA `(.L_x_98) ;  /* 0x0000000000080947 */ /* 0x010ff60003800000 */
[----:B------:R-:W1:Y:S02]  /*6540*/  SYNCS.PHASECHK.TRANS64.TRYWAIT P0, [R108+URZ+0xa0], R3 ;  /* 0x0000a0036c0075a7 */ /* 0x000e6400080011ff */
[----:B-1----:R-:W-:Y:S05]  /*6550*/  @!P0 BRA `(.L_x_99) ;  /* 0x00000024002c8947 */ /* 0x002fea0003800000 */
.L_x_98:
[----:B------:R-:W-:Y:S05]  /*6560*/  @!P1 BRA `(.L_x_100) ;  /* 0x0000000000409947 */ /* 0x000fea0003800000 */
[----:B------:R-:W4:Y:S01]  /*6570*/  LDCU.64 UR8, c[0x4][0x70] ;  /* 0x01000e00ff0877ac */ /* 0x000f220008000a00 */
[----:B-1----:R-:W-:Y:S01]  /*6580*/  MOV R3, 0x0 ;  /* 0x0000000000037802 */ /* 0x002fe20000000f00 */
[----:B------:R-:W-:Y:S02]  /*6590*/  HFMA2 R12, -RZ, RZ, 0, 5.9604644775390625e-08 ;  /* 0x00000001ff0c7431 */ /* 0x000fe400000001ff */
[----:B------:R-:W-:Y:S02]  /*65a0*/  IMAD.MOV.U32 R8, RZ, RZ, 0x192 ;  /* 0x00000192ff087424 */ /* 0x000fe400078e00ff */
[----:B------:R-:W-:Y:S01]  /*65b0*/  IMAD.MOV.U32 R13, RZ, RZ, RZ ;  /* 0x000000ffff0d7224 */ /* 0x000fe200078e00ff */
[----:B------:R-:W1:Y:S01]  /*65c0*/  LDCU.64 UR6, c[0x4][0x78] ;  /* 0x01000f00ff0677ac */ /* 0x000e620008000a00 */
[----:B------:R-:W2:Y:S01]  /*65d0*/  LDC.64 R2, c[0x4][R3] ;  /* 0x0100000003027b82 */ /* 0x000ea20000000a00 */
[----:B------:R-:W5:Y:S01]  /*65e0*/  LDCU.64 UR4, c[0x4][0x10] ;  /* 0x01000200ff0477ac */ /* 0x000f620008000a00 */
[----:B----4-:R-:W-:Y:S01]  /*65f0*/  MOV R5, UR9 ;  /* 0x0000000900057c02 */ /* 0x010fe20008000f00 */
[----:B------:R-:W-:Y:S01]  /*6600*/  IMAD.U32 R4, RZ, RZ, UR8 ;  /* 0x00000008ff047e24 */ /* 0x000fe2000f8e00ff */
[----:B-1----:R-:W-:Y:S01]  /*6610*/  MOV R7, UR7 ;  /* 0x0000000700077c02 */ /* 0x002fe20008000f00 */
[----:B------:R-:W-:Y:S01]  /*6620*/  IMAD.U32 R6, RZ, RZ, UR6 ;  /* 0x00000006ff067e24 */ /* 0x000fe2000f8e00ff */
[----:B-----5:R-:W-:Y:S01]  /*6630*/  MOV R11, UR5 ;  /* 0x00000005000b7c02 */ /* 0x020fe20008000f00 */
[----:B------:R-:W-:Y:S02]  /*6640*/  IMAD.U32 R10, RZ, RZ, UR4 ;  /* 0x00000004ff0a7e24 */ /* 0x000fe4000f8e00ff */
[----:B------:R-:W-:Y:S07]  /*6650*/  LEPC R20, `(.L_x_100) ;  /* 0x000000001014794e */ /* 0x000fee0000000000 */
[----:B--23--:R-:W-:Y:S05]  /*6660*/  CALL.ABS.NOINC R2 ;  /* 0x0000000002007343 */ /* 0x00cfea0003c00000 */
.L_x_100:
[----:B------:R-:W-:Y:S05]  /*6670*/  WARPSYNC.ALL ;  /* 0x0000000000007948 */ /* 0x000fea0003800000 */
[----:B------:R-:W-:Y:S01]  /*6680*/  R2UR UR4, R39 ;  /* 0x00000000270472ca */ /* 0x000fe200000e0000 */
[--C-:B------:R-:W-:Y:S01]  /*6690*/  HADD2.F32 R40, -RZ, R48.reuse.H0_H0 ;  /* 0x20000030ff287230 */ /* 0x100fe20000004100 */
[----:B------:R-:W-:Y:S01]  /*66a0*/  ISETP.NE.AND P0, PT, R97, RZ, PT ;  /* 0x000000ff6100720c */ /* 0x000fe20003f05270 */
[----:B------:R-:W-:Y:S01]  /*66b0*/  HADD2.F32 R43, -RZ, R48.H1_H1 ;  /* 0x30000030ff2b7230 */ /* 0x000fe20000004100 */
[----:B------:R-:W-:Y:S01]  /*66c0*/  BSSY.RECONVERGENT B0, `(.L_x_101) ;  /* 0x0000085000007945 */ /* 0x000fe20003800200 */
[----:B------:R-:W-:Y:S02]  /*66d0*/  HADD2.F32 R42, -RZ, R49.H0_H0 ;  /* 0x20000031ff2a7230 */ /* 0x000fe40000004100 */
[----:B------:R-:W-:Y:S02]  /*66e0*/  HADD2.F32 R45, -RZ, R51.H0_H0 ;  /* 0x20000033ff2d7230 */ /* 0x000fe40000004100 */
[----:B------:R-:W-:Y:S04]  /*66f0*/  HADD2.F32 R44, -RZ, R75.H1_H1 ;  /* 0x3000004bff2c7230 */ /* 0x000fe80000004100 */
[----:B------:R-:W2:Y:S02]  /*6700*/  LDTM.x32 R4, tmem[UR4] ;  /* 0x00000004000479ee */ /* 0x000ea400082c0000 */
[C---:B--2---:R-:W-:Y:S01]  /*6710*/  FMUL R0, R38.reuse, R4 ;  /* 0x0000000426007220 */ /* 0x044fe20000400000 */
[C---:B------:R-:W-:Y:S01]  /*6720*/  FMUL R2, R38.reuse, R5 ;  /* 0x0000000526027220 */ /* 0x040fe20000400000 */
[C---:B-1----:R-:W-:Y:S01]  /*6730*/  FMUL R3, R38.reuse, R6 ;  /* 0x0000000626037220 */ /* 0x042fe20000400000 */
[C---:B------:R-:W-:Y:S01]  /*6740*/  FMUL R7, R38.reuse, R7 ;  /* 0x0000000726077220 */ /* 0x040fe20000400000 */
[C---:B------:R-:W-:Y:S01]  /*6750*/  FFMA R0, R41.reuse, R40, R0 ;  /* 0x0000002829007223 */ /* 0x040fe20000000000 */
[----:B------:R-:W-:Y:S02]  /*6760*/  HADD2.F32 R40, -RZ, R49.H1_H1 ;  /* 0x30000031ff287230 */ /* 0x000fe40000004100 */
[C---:B------:R-:W-:Y:S01]  /*6770*/  FFMA R2, R41.reuse, R43, R2 ;  /* 0x0000002b29027223 */ /* 0x040fe20000000002 */
[C---:B------:R-:W-:Y:S01]  /*6780*/  FFMA R3, R41.reuse, R42, R3 ;  /* 0x0000002a29037223 */ /* 0x040fe20000000003 */
[--C-:B------:R-:W-:Y:S02]  /*6790*/  HADD2.F32 R43, -RZ, R50.reuse.H0_H0 ;  /* 0x20000032ff2b7230 */ /* 0x100fe40000004100 */
[----:B------:R-:W-:Y:S01]  /*67a0*/  FMUL R4, R38, R8 ;  /* 0x0000000826047220 */ /* 0x000fe20000400000 */
[----:B------:R-:W-:Y:S01]  /*67b0*/  HADD2.F32 R42, -RZ, R50.H1_H1 ;  /* 0x30000032ff2a7230 */ /* 0x000fe20000004100 */
[----:B------:R-:W-:Y:S01]  /*67c0*/  F2FP.F16.F32.PACK_AB R52, R2, R0 ;  /* 0x000000000234723e */ /* 0x000fe200000000ff */
[C---:B------:R-:W-:Y:S01]  /*67d0*/  FFMA R7, R41.reuse, R40, R7 ;  /* 0x0000002829077223 */ /* 0x040fe20000000007 */
[----:B------:R-:W-:Y:S01]  /*67e0*/  FFMA R4, R41, R43, R4 ;  /* 0x0000002b29047223 */ /* 0x000fe20000000004 */
[C---:B------:R-:W-:Y:S01]  /*67f0*/  FMUL R5, R38.reuse, R9 ;  /* 0x0000000926057220 */ /* 0x040fe20000400000 */
[C---:B------:R-:W-:Y:S01]  /*6800*/  FMUL R6, R38.reuse, R10 ;  /* 0x0000000a26067220 */ /* 0x040fe20000400000 */
[----:B------:R-:W-:Y:S01]  /*6810*/  HADD2.F32 R40, -RZ, R51.H1_H1 ;  /* 0x30000033ff287230 */ /* 0x000fe20000004100 */
[----:B------:R-:W-:Y:S01]  /*6820*/  F2FP.F16.F32.PACK_AB R53, R7, R3 ;  /* 0x000000030735723e */ /* 0x000fe200000000ff */
[C---:B------:R-:W-:Y:S01]  /*6830*/  FFMA R5, R41.reuse, R42, R5 ;  /* 0x0000002a29057223 */ /* 0x040fe20000000005 */
[----:B------:R-:W-:Y:S01]  /*6840*/  FFMA R6, R41, R45, R6 ;  /* 0x0000002d29067223 */ /* 0x000fe20000000006 */
[C---:B------:R-:W-:Y:S01]  /*6850*/  FMUL R11, R38.reuse, R11 ;  /* 0x0000000b260b7220 */ /* 0x040fe20000400000 */
[--C-:B------:R-:W-:Y:S02]  /*6860*/  HADD2.F32 R43, -RZ, R56.reuse.H0_H0 ;  /* 0x20000038ff2b7230 */ /* 0x100fe40000004100 */
[C---:B------:R-:W-:Y:S01]  /*6870*/  FMUL R8, R38.reuse, R12 ;  /* 0x0000000c26087220 */ /* 0x040fe20000400000 */
[----:B------:R-:W-:Y:S01]  /*6880*/  F2FP.F16.F32.PACK_AB R54, R5, R4 ;  /* 0x000000040536723e */ /* 0x000fe200000000ff */
[C---:B------:R-:W-:Y:S01]  /*6890*/  FFMA R11, R41.reuse, R40, R11 ;  /* 0x00000028290b7223 */ /* 0x040fe2000000000b */
[----:B------:R-:W-:Y:S02]  /*68a0*/  HADD2.F32 R40, -RZ, R56.H1_H1 ;  /* 0x30000038ff287230 */ /* 0x000fe40000004100 */
[----:B------:R-:W-:Y:S01]  /*68b0*/  FFMA R8, R41, R43, R8 ;  /* 0x0000002b29087223 */ /* 0x000fe20000000008 */
[C---:B------:R-:W-:Y:S01]  /*68c0*/  FMUL R9, R38.reuse, R13 ;  /* 0x0000000d26097220 */ /* 0x040fe20000400000 */
[--C-:B------:R-:W-:Y:S01]  /*68d0*/  HADD2.F32 R45, -RZ, R57.reuse.H0_H0 ;  /* 0x20000039ff2d7230 */ /* 0x100fe20000004100 */
[----:B------:R-:W-:Y:S01]  /*68e0*/  F2FP.F16.F32.PACK_AB R55, R11, R6 ;  /* 0x000000060b37723e */ /* 0x000fe200000000ff */
[C---:B------:R-:W-:Y:S01]  /*68f0*/  FMUL R10, R38.reuse, R14 ;  /* 0x0000000e260a7220 */ /* 0x040fe20000400000 */
[----:B------:R-:W-:Y:S02]  /*6900*/  HADD2.F32 R42, -RZ, R57.H1_H1 ;  /* 0x30000039ff2a7230 */ /* 0x000fe40000004100 */
[C---:B------:R-:W-:Y:S01]  /*6910*/  FFMA R9, R41.reuse, R40, R9 ;  /* 0x0000002829097223 */ /* 0x040fe20000000009 */
[C---:B------:R-:W-:Y:S01]  /*6920*/  FMUL R15, R38.reuse, R15 ;  /* 0x0000000f260f7220 */ /* 0x040fe20000400000 */
[----:B------:R1:W-:Y:S01]  /*6930*/  STS.128 [R83], R52 ;  /* 0x0000003453007388 */ /* 0x0003e20000000c00 */
[----:B------:R-:W-:Y:S01]  /*6940*/  FFMA R10, R41, R45, R10 ;  /* 0x0000002d290a7223 */ /* 0x000fe2000000000a */
[--C-:B------:R-:W-:Y:S01]  /*6950*/  HADD2.F32 R40, -RZ, R58.reuse.H0_H0 ;  /* 0x2000003aff287230 */ /* 0x100fe20000004100 */
[----:B------:R-:W-:Y:S01]  /*6960*/  F2FP.F16.F32.PACK_AB R60, R9, R8 ;  /* 0x00000008093c723e */ /* 0x000fe200000000ff */
[----:B------:R-:W-:Y:S01]  /*6970*/  FFMA R15, R41, R42, R15 ;  /* 0x0000002a290f7223 */ /* 0x000fe2000000000f */
[C---:B------:R-:W-:Y:S01]  /*6980*/  FMUL R12, R38.reuse, R16 ;  /* 0x00000010260c7220 */ /* 0x040fe20000400000 */
[----:B------:R-:W-:Y:S02]  /*6990*/  HADD2.F32 R42, -RZ, R58.H1_H1 ;  /* 0x3000003aff2a7230 */ /* 0x000fe40000004100 */
[C---:B------:R-:W-:Y:S01]  /*69a0*/  FMUL R13, R38.reuse, R17 ;  /* 0x00000011260d7220 */ /* 0x040fe20000400000 */
[--C-:B------:R-:W-:Y:S01]  /*69b0*/  HADD2.F32 R43, -RZ, R59.reuse.H0_H0 ;  /* 0x2000003bff2b7230 */ /* 0x100fe20000004100 */
[----:B------:R-:W-:Y:S01]  /*69c0*/  F2FP.F16.F32.PACK_AB R61, R15, R10 ;  /* 0x0000000a0f3d723e */ /* 0x000fe200000000ff */
[C---:B------:R-:W-:Y:S01]  /*69d0*/  FFMA R12, R41.reuse, R40, R12 ;  /* 0x00000028290c7223 */ /* 0x040fe2000000000c */
[C---:B------:R-:W-:Y:S01]  /*69e0*/  FFMA R13, R41.reuse, R42, R13 ;  /* 0x0000002a290d7223 */ /* 0x040fe2000000000d */
[C---:B------:R-:W-:Y:S01]  /*69f0*/  FMUL R14, R38.reuse, R18 ;  /* 0x00000012260e7220 */ /* 0x040fe20000400000 */
[----:B------:R-:W-:Y:S02]  /*6a00*/  HADD2.F32 R40, -RZ, R59.H1_H1 ;  /* 0x3000003bff287230 */ /* 0x000fe40000004100 */
[C---:B------:R-:W-:Y:S01]  /*6a10*/  FMUL R19, R38.reuse, R19 ;  /* 0x0000001326137220 */ /* 0x040fe20000400000 */
[C---:B------:R-:W-:Y:S01]  /*6a20*/  FMUL R16, R38.reuse, R20 ;  /* 0x0000001426107220 */ /* 0x040fe20000400000 */
[C---:B------:R-:W-:Y:S01]  /*6a30*/  FFMA R14, R41.reuse, R43, R14 ;  /* 0x0000002b290e7223 */ /* 0x040fe2000000000e */
[--C-:B------:R-:W-:Y:S02]  /*6a40*/  HADD2.F32 R43, -RZ, R64.reuse.H0_H0 ;  /* 0x20000040ff2b7230 */ /* 0x100fe40000004100 */
[C---:B------:R-:W-:Y:S01]  /*6a50*/  FFMA R19, R41.reuse, R40, R19 ;  /* 0x0000002829137223 */ /* 0x040fe20000000013 */
[----:B------:R-:W-:Y:S02]  /*6a60*/  HADD2.F32 R42, -RZ, R64.H1_H1 ;  /* 0x30000040ff2a7230 */ /* 0x000fe40000004100 */
[C---:B------:R-:W-:Y:S01]  /*6a70*/  FMUL R17, R38.reuse, R21 ;  /* 0x0000001526117220 */ /* 0x040fe20000400000 */
[--C-:B------:R-:W-:Y:S02]  /*6a80*/  HADD2.F32 R45, -RZ, R65.reuse.H0_H0 ;  /* 0x20000041ff2d7230 */ /* 0x100fe40000004100 */
[C---:B------:R-:W-:Y:S01]  /*6a90*/  FMUL R18, R38.reuse, R22 ;  /* 0x0000001626127220 */ /* 0x040fe20000400000 */
[----:B------:R-:W-:Y:S02]  /*6aa0*/  HADD2.F32 R40, -RZ, R65.H1_H1 ;  /* 0x30000041ff287230 */ /* 0x000fe40000004100 */
[C---:B------:R-:W-:Y:S01]  /*6ab0*/  FMUL R23, R38.reuse, R23 ;  /* 0x0000001726177220 */ /* 0x040fe20000400000 */
[C---:B------:R-:W-:Y:S01]  /*6ac0*/  FFMA R16, R41.reuse, R43, R16 ;  /* 0x0000002b29107223 */ /* 0x040fe20000000010 */
[C---:B------:R-:W-:Y:S01]  /*6ad0*/  FFMA R17, R41.reuse, R42, R17 ;  /* 0x0000002a29117223 */ /* 0x040fe20000000011 */
[C---:B------:R-:W-:Y:S01]  /*6ae0*/  FFMA R18, R41.reuse, R45, R18 ;  /* 0x0000002d29127223 */ /* 0x040fe20000000012 */
[C---:B------:R-:W-:Y:S01]  /*6af0*/  FFMA R23, R41.reuse, R40, R23 ;  /* 0x0000002829177223 */ /* 0x040fe20000000017 */
[--C-:B------:R-:W-:Y:S02]  /*6b00*/  HADD2.F32 R43, -RZ, R66.reuse.H0_H0 ;  /* 0x20000042ff2b7230 */ /* 0x100fe40000004100 */
[C---:B------:R-:W-:Y:S01]  /*6b10*/  FMUL R20, R38.reuse, R24 ;  /* 0x0000001826147220 */ /* 0x040fe20000400000 */
        /* <DEDUP_REMOVED lines=9> */
[----:B------:R-:W-:Y:S01]  /*6bb0*/  FFMA R27, R41, R42, R27 ;  /* 0x0000002a291b7223 */ /* 0x000fe2000000001b */
[--C-:B------:R-:W-:Y:S02]  /*6bc0*/  HADD2.F32 R40, -RZ, R72.reuse.H0_H0 ;  /* 0x20000048ff287230 */ /* 0x100fe40000004100 */
[C---:B------:R-:W-:Y:S01]  /*6bd0*/  FMUL R24, R38.reuse, R28 ;  /* 0x0000001c26187220 */ /* 0x040fe20000400000 */
[----:B------:R-:W-:Y:S02]  /*6be0*/  HADD2.F32 R42, -RZ, R72.H1_H1 ;  /* 0x30000048ff2a7230 */ /* 0x000fe40000004100 */
[C---:B------:R-:W-:Y:S01]  /*6bf0*/  FMUL R25, R38.reuse, R29 ;  /* 0x0000001d26197220 */ /* 0x040fe20000400000 */
[--C-:B------:R-:W-:Y:S02]  /*6c00*/  HADD2.F32 R43, -RZ, R73.reuse.H0_H0 ;  /* 0x20000049ff2b7230 */ /* 0x100fe40000004100 */
[C---:B------:R-:W-:Y:S01]  /*6c10*/  FMUL R26, R38.reuse, R30 ;  /* 0x0000001e261a7220 */ /* 0x040fe20000400000 */
[----:B------:R-:W-:Y:S01]  /*6c20*/  F2FP.F16.F32.PACK_AB R62, R13, R12 ;  /* 0x0000000c0d3e723e */ /* 0x000fe200000000ff */
[----:B------:R-:W-:Y:S01]  /*6c30*/  FFMA R24, R41, R40, R24 ;  /* 0x0000002829187223 */ /* 0x000fe20000000018 */
[----:B------:R-:W-:Y:S01]  /*6c40*/  F2FP.F16.F32.PACK_AB R63, R19, R14 ;  /* 0x0000000e133f723e */ /* 0x000fe200000000ff */
[C---:B------:R-:W-:Y:S01]  /*6c50*/  FFMA R25, R41.reuse, R42, R25 ;  /* 0x0000002a29197223 */ /* 0x040fe20000000019 */
[C---:B------:R-:W-:Y:S01]  /*6c60*/  FFMA R26, R41.reuse, R43, R26 ;  /* 0x0000002b291a7223 */ /* 0x040fe2000000001a */
[----:B------:R-:W-:Y:S02]  /*6c70*/  HADD2.F32 R40, -RZ, R73.H1_H1 ;  /* 0x30000049ff287230 */ /* 0x000fe40000004100 */
[C---:B------:R-:W-:Y:S01]  /*6c80*/  FMUL R31, R38.reuse, R31 ;  /* 0x0000001f261f7220 */ /* 0x040fe20000400000 */
[----:B------:R1:W-:Y:S01]  /*6c90*/  STS.128 [R82+0x10], R60 ;  /* 0x0000103c52007388 */ /* 0x0003e20000000c00 */
[--C-:B------:R-:W-:Y:S02]  /*6ca0*/  HADD2.F32 R43, -RZ, R74.reuse.H0_H0 ;  /* 0x2000004aff2b7230 */ /* 0x100fe40000004100 */
[C---:B------:R-:W-:Y:S01]  /*6cb0*/  FMUL R28, R38.reuse, R32 ;  /* 0x00000020261c7220 */ /* 0x040fe20000400000 */
[----:B------:R-:W-:Y:S02]  /*6cc0*/  HADD2.F32 R42, -RZ, R74.H1_H1 ;  /* 0x3000004aff2a7230 */ /* 0x000fe40000004100 */
[C---:B------:R-:W-:Y:S01]  /*6cd0*/  FMUL R29, R38.reuse, R33 ;  /* 0x00000021261d7220 */ /* 0x040fe20000400000 */
[----:B------:R-:W-:Y:S02]  /*6ce0*/  HADD2.F32 R45, -RZ, R75.H0_H0 ;  /* 0x2000004bff2d7230 */ /* 0x000fe40000004100 */
[C---:B------:R-:W-:Y:S01]  /*6cf0*/  FMUL R30, R38.reuse, R34 ;  /* 0x00000022261e7220 */ /* 0x040fe20000400000 */
[----:B------:R-:W-:Y:S01]  /*6d00*/  FFMA R31, R41, R40, R31 ;  /* 0x00000028291f7223 */ /* 0x000fe2000000001f */
[----:B------:R-:W-:Y:S01]  /*6d10*/  FMUL R35, R38, R35 ;  /* 0x0000002326237220 */ /* 0x000fe20000400000 */
[----:B------:R-:W-:Y:S01]  /*6d20*/  F2FP.F16.F32.PACK_AB R68, R17, R16 ;  /* 0x000000101144723e */ /* 0x000fe200000000ff */
[----:B------:R-:W-:Y:S01]  /*6d30*/  FFMA R28, R41, R43, R28 ;  /* 0x0000002b291c7223 */ /* 0x000fe2000000001c */
[----:B------:R-:W-:Y:S01]  /*6d40*/  F2FP.F16.F32.PACK_AB R69, R23, R18 ;  /* 0x000000121745723e */ /* 0x000fe200000000ff */
[----:B------:R-:W-:Y:S01]  /*6d50*/  FFMA R29, R41, R42, R29 ;  /* 0x0000002a291d7223 */ /* 0x000fe2000000001d */
[----:B------:R-:W-:Y:S01]  /*6d60*/  F2FP.F16.F32.PACK_AB R70, R21, R20 ;  /* 0x000000141546723e */ /* 0x000fe200000000ff */
[----:B------:R-:W-:Y:S01]  /*6d70*/  FFMA R30, R41, R45, R30 ;  /* 0x0000002d291e7223 */ /* 0x000fe2000000001e */
[----:B------:R-:W-:Y:S01]  /*6d80*/  F2FP.F16.F32.PACK_AB R71, R27, R22 ;  /* 0x000000161b47723e */ /* 0x000fe200000000ff */
[----:B------:R-:W-:Y:S01]  /*6d90*/  FFMA R35, R41, R44, R35 ;  /* 0x0000002c29237223 */ /* 0x000fe20000000023 */
[----:B------:R-:W-:Y:S02]  /*6da0*/  F2FP.F16.F32.PACK_AB R104, R25, R24 ;  /* 0x000000181968723e */ /* 0x000fe400000000ff */
[----:B------:R-:W-:Y:S01]  /*6db0*/  F2FP.F16.F32.PACK_AB R105, R31, R26 ;  /* 0x0000001a1f69723e */ /* 0x000fe200000000ff */
[----:B------:R1:W-:Y:S01]  /*6dc0*/  STS.128 [R47+0x20], R68 ;  /* 0x000020442f007388 */ /* 0x0003e20000000c00 */
[----:B------:R-:W-:Y:S02]  /*6dd0*/  F2FP.F16.F32.PACK_AB R106, R29, R28 ;  /* 0x0000001c1d6a723e */ /* 0x000fe400000000ff */
[----:B------:R-:W-:Y:S05]  /*6de0*/  F2FP.F16.F32.PACK_AB R107, R35, R30 ;  /* 0x0000001e236b723e */ /* 0x000fea00000000ff */
[----:B------:R1:W-:Y:S01]  /*6df0*/  STS.128 [R46+0x10], R104 ;  /* 0x000010682e007388 */ /* 0x0003e20000000c00 */
[----:B------:R-:W-:Y:S01]  /*6e00*/  @!PT LDS RZ, [RZ] ;  /* 0x00000000fffff984 */ /* 0x000fe20000000800 */
[----:B------:R-:W-:Y:S01]  /*6e10*/  @!PT LDS RZ, [RZ] ;  /* 0x00000000fffff984 */ /* 0x000fe20000000800 */
[----:B------:R-:W-:Y:S01]  /*6e20*/  @!PT LDS RZ, [RZ] ;  /* 0x00000000fffff984 */ /* 0x000fe20000000800 */
[----:B------:R-:W-:Y:S01]  /*6e30*/  @!PT LDS RZ, [RZ] ;  /* 0x00000000fffff984 */ /* 0x000fe20000000800 */
[----:B------:R2:W-:Y:S07]  /*6e40*/  MEMBAR.ALL.CTA ;  /* 0x0000000000007992 */ /* 0x0005ee0000008000 */
[----:B--2---:R-:W2:Y:S02]  /*6e50*/  FENCE.VIEW.ASYNC.S ;  /* 0x00000000000073c6 */ /* 0x004ea40000000000 */
[----:B--2---:R-:W-:Y:S06]  /*6e60*/  BAR.SYNC.DEFER_BLOCKING 0x1, 0x80 ;  /* 0x0042000000007b1d */ /* 0x004fec0000010000 */
[----:B------:R-:W-:Y:S05]  /*6e70*/  @P0 BRA `(.L_x_102) ;  /* 0x0000000000240947 */ /* 0x000fea0003800000 */
[----:B------:R-:W2:Y:S01]  /*6e80*/  LDCU.64 UR6, c[0x0][0x348] ;  /* 0x00006900ff0677ac */ /* 0x000ea20008000a00 */
[----:B------:R-:W-:Y:S01]  /*6e90*/  R2UR UR5, R109 ;  /* 0x000000006d0572ca */ /* 0x000fe200000e0000 */
[----:B------:R-:W-:Y:S11]  /*6ea0*/  UMOV UR51, UR36 ;  /* 0x0000002400337c82 */ /* 0x000ff60008000000 */
[----:B------:R-:W-:Y:S01]  /*6eb0*/  @!UPT UIADD3 URZ, UPT, UPT, URZ, URZ, URZ ;  /* 0x000000fffffff290 */ /* 0x000fe2000fffe0ff */
[----:B------:R-:W-:Y:S02]  /*6ec0*/  UIADD3 UR48, UPT, UPT, UR47, 0x200, UR5 ;  /* 0x000002002f307890 */ /* 0x000fe4000fffe005 */
[----:B--2---:R-:W-:Y:S04]  /*6ed0*/  UIADD3 UR4, UP0, UPT, UR6, 0x680, URZ ;  /* 0x0000068006047890 */ /* 0x004fe8000ff1e0ff */
[----:B------:R-:W-:Y:S09]  /*6ee0*/  UIADD3.X UR5, UPT, UPT, URZ, UR7, URZ, UP0, !UPT ;  /* 0x00000007ff057290 */ /* 0x000ff200087fe4ff */
[----:B------:R2:W-:Y:S02]  /*6ef0*/  UTMASTG.3D [UR48], [UR4] ;  /* 0x00000030040073b5 */ /* 0x0005e40008010000 */
[----:B--2---:R0:W-:Y:S02]  /*6f00*/  UTMACMDFLUSH ;  /* 0x00000000000079b7 */ /* 0x0041e40000000000 */
.L_x_102:
[----:B------:R-:W-:Y:S05]  /*6f10*/  BSYNC.RECONVERGENT B0 ;  /* 0x0000000000007941 */ /* 0x000fea0003800200 */
.L_x_101:
[----:B------:R-:W-:Y:S01]  /*6f20*/  UIADD3 UR44, UPT, UPT, UR46, 0x1, URZ ;  /* 0x000000012e2c7890 */ /* 0x000fe2000fffe0ff */
[----:B------:R-:W-:Y:S03]  /*6f30*/  BSSY.RECONVERGENT B0, `(.L_x_103) ;  /* 0x0000005000007945 */ /* 0x000fe60003800200 */
[----:B------:R-:W-:Y:S04]  /*6f40*/  UISETP.NE.AND UP0, UPT, UR44, 0x3, UPT ;  /* 0x000000032c00788c */ /* 0x000fe8000bf05270 */
[----:B------:R-:W-:Y:S01]  /*6f50*/  USEL UR45, UR44, URZ, UP0 ;  /* 0x000000ff2c2d7287 */ /* 0x000fe20008000000 */
[----:B------:R-:W-:Y:S11]  /*6f60*/  @P0 BRA `(.L_x_104) ;  /* 0x0000000000040947 */ /* 0x000ff60003800000 */
[----:B------:R-:W-:Y:S04]  /*6f70*/  DEPBAR.LE SB0, 0x1 ;  /* 0x000080400000791a */ /* 0x000fe80000000000 */
.L_x_104:
[----:B------:R-:W-:Y:S05]  /*6f80*/  BSYNC.RECONVERGENT B0 ;  /* 0x0000000000007941 */ /* 0x000fea0003800200 */
.L_x_103:
[----:B------:R-:W-:Y:S01]  /*6f90*/  BAR.SYNC.DEFER_BLOCKING 0x1, 0x80 ;  /* 0x0042000000007b1d */ /* 0x000fe20000010000 */
[----:B------:R-:W-:Y:S01]  /*6fa0*/  ISETP.NE.AND P1, PT, R103, RZ, PT ;  /* 0x000000ff6700720c */ /* 0x000fe20003f25270 */
[----:B------:R-:W-:Y:S01]  /*6fb0*/  UISETP.NE.AND UP0, UPT, UR53, URZ, UPT ;  /* 0x000000ff3500728c */ /* 0x000fe2000bf05270 */
[----:B------:R-:W-:Y:S11]  /*6fc0*/  LEA R2, R111, UR47, 0x3 ;  /* 0x0000002f6f027c11 */ /* 0x000ff6000f8e18ff */
[----:B------:R-:W-:Y:S01]  /*6fd0*/  @P1 SHF.L.U32 R3, R112, 0x1f, RZ ;  /* 0x0000001f70031819 */ /* 0x000fe200000006ff */
[----:B------:R-:W-:Y:S06]  /*6fe0*/  BRA.U !UP0, `(.L_x_105) ;  /* 0x0000000108247547 */ /* 0x000fec000b800000 */
[----:B------:R-:W-:Y:S01]  /*6ff0*/  IMAD.U32 R5, RZ, RZ, UR52 ;  /* 0x00000034ff057e24 */ /* 0x000fe2000f8e00ff */
[----:B------:R-:W-:Y:S01]  /*7000*/  MOV R0, UR54 ;  /* 0x0000003600007c02 */ /* 0x000fe20008000f00 */
[----:B------:R-:W-:Y:S03]  /*7010*/  UIADD3 UR4, UPT, UPT, UR52, 0x1, URZ ;  /* 0x0000000134047890 */ /* 0x000fe6000fffe0ff */
[----:B------:R-:W-:Y:S01]  /*7020*/  @P1 LEA R5, R5, UR47, 0x3 ;  /* 0x0000002f05051c11 */ /* 0x000fe2000f8e18ff */
[----:B------:R-:W-:Y:S04]  /*7030*/  UISETP.NE.AND UP0, UPT, UR4, 0x3, UPT ;  /* 0x000000030400788c */ /* 0x000fe8000bf05270 */
[----:B------:R-:W-:Y:S01]  /*7040*/  @P1 VIADD R5, R5, 0x58 ;  /* 0x0000005805051836 */ /* 0x000fe20000000000 */
[----:B------:R-:W-:Y:S04]  /*7050*/  USEL UR52, UR4, URZ, UP0 ;  /* 0x000000ff04347287 */ /* 0x000fe80008000000 */
[----:B------:R-:W-:Y:S04]  /*7060*/  @P1 PRMT R0, R0, 0x654, R5 ;  /* 0x0000065400001816 */ /* 0x000fe80000000005 */
[----:B------:R2:W-:Y:S04]  /*7070*/  @P1 SYNCS.ARRIVE.TRANS64.RED.A1T0 RZ, [R0+URZ], RZ ;  /* 0x000000ff00ff19a7 */ /* 0x0005e800081004ff */
.L_x_105:
[----:B------:R-:W4:Y:S01]  /*7080*/  @P1 SYNCS.PHASECHK.TRANS64.TRYWAIT P0, [R2+URZ+0x40], R3 ;  /* 0x00004003020015a7 */ /* 0x000f2200080011ff */
[----:B------:R-:W-:Y:S01]  /*7090*/  BSSY B1, `(.L_x_106) ;  /* 0x0000015000017945 */ /* 0x000fe20003800000 */
[----:B----4-:R-:W-:Y:S03]  /*70a0*/  @P1 SEL R110, RZ, 0x1, !P0 ;  /* 0x00000001ff6e1807 */ /* 0x010fe60004000000 */
[----:B------:R-:W-:Y:S05]  /*70b0*/  @!P1 BRA `(.L_x_107) ;  /* 0x0000000000489947 */ /* 0x000fea0003800000 */
[----:B------:R-:W-:Y:S01]  /*70c0*/  ISETP.NE.AND P1, PT, R113, RZ, PT ;  /* 0x000000ff7100720c */ /* 0x000fe20003f25270 */
[----:B------:R-:W-:Y:S01]  /*70d0*/  BSSY B0, `(.L_x_108) ;  /* 0x000000a000007945 */ /* 0x000fe20003800000 */
[----:B------:R-:W-:Y:S11]  /*70e0*/  ISETP.NE.AND P0, PT, R110, RZ, PT ;  /* 0x000000ff6e00720c */ /* 0x000ff60003f05270 */
[----:B------:R-:W-:Y:S04]  /*70f0*/  @P1 IMAD R111, R111, 0x2000, R96 ;  /* 0x000020006f6f1824 */ /* 0x000fe800078e0260 */
[----:B------:R-:W-:Y:S01]  /*7100*/  @P1 IMAD.IADD R4, R81, 0x1, R111 ;  /* 0x0000000151041824 */ /* 0x000fe200078e026f */
[----:B------:R-:W-:Y:S03]  /*7110*/  @P1 IADD3 R3, PT, PT, R80, R111, RZ ;  /* 0x0000006f50031210 */ /* 0x000fe60007ffe0ff */
[----:B--2---:R-:W-:Y:S01]  /*7120*/  @P1 IMAD.IADD R0, R95, 0x1, R4 ;  /* 0x000000015f001824 */ /* 0x004fe200078e0204 */
[----:B------:R-:W-:Y:S06]  /*7130*/  @P0 BRA `(.L_x_109) ;  /* 0x00000000000c0947 */ /* 0x000fec0003800000 */
[----:B------:R-:W-:Y:S04]  /*7140*/  SHF.L.U32 R5, R112, 0x1f, RZ ;  /* 0x0000001f70057819 */ /* 0x000fe800000006ff */
[----:B------:R-:W2:Y:S02]  /*7150*/  SYNCS.PHASECHK.TRANS64.TRYWAIT P0, [R2+URZ+0x40], R5 ;  /* 0x00004005020075a7 */ /* 0x000ea400080011ff */
[----:B--2---:R-:W-:Y:S05]  /*7160*/  @!P0 BRA `(.L_x_110) ;  /* 0x00000018003c8947 */ /* 0x004fea0003800000 */
.L_x_109:
[----:B------:R-:W-:Y:S05]  /*7170*/  BSYNC B0 ;  /* 0x0000000000007941 */ /* 0x000fea0003800000 */
.L_x_108:
[----:B------:R-:W-:Y:S11]  /*7180*/  ISETP.NE.AND P0, PT, R113, RZ, PT ;  /* 0x000000ff7100720c */ /* 0x000ff60003f05270 */
[----:B------:R-:W-:Y:S02]  /*7190*/  @!UPT UIADD3 URZ, UPT, UPT, URZ, URZ, URZ ;  /* 0x000000fffffff290 */ /* 0x000fe4000fffe0ff */
[----:B------:R4:W1:Y:S04]  /*71a0*/  @P0 LDS.128 R48, [R111] ;  /* 0x000000006f300984 */ /* 0x0008680000000c00 */
[----:B------:R4:W1:Y:S04]  /*71b0*/  @P0 LDS.128 R64, [R3+0x20] ;  /* 0x0000200003400984 */ /* 0x0008680000000c00 */
[----:B------:R4:W1:Y:S04]  /*71c0*/  @P0 LDS.128 R56, [R4+0x10] ;  /* 0x0000100004380984 */ /* 0x0008680000000c00 */
[----:B------:R4:W1:Y:S02]  /*71d0*/  @P0 LDS.128 R72, [R0+0x10] ;  /* 0x0000100000480984 */ /* 0x0008640000000c00 */
.L_x_107:
[----:B------:R-:W-:Y:S05]  /*71e0*/  BSYNC B1 ;  /* 0x0000000000017941 */ /* 0x000fea0003800000 */
.L_x_106:
[----:B--2-4-:R-:W-:Y:S05]  /*71f0*/  VIADD R0, R39, 0x20 ;  /* 0x0000002027007836 */ /* 0x014fea0000000000 */
[----:B------:R-:W-:Y:S04]  /*7200*/  SHF.R.U32.HI R0, RZ, 0x15, R0 ;  /* 0x00000015ff007819 */ /* 0x000fe80000011600 */
[----:B------:R-:W-:Y:S11]  /*7210*/  LOP3.LUT P0, RZ, R0, 0x3, R85, 0x48, !PT ;  /* 0x0000000300ff7812 */ /* 0x000ff60007804855 */
[----:B------:R-:W-:Y:S02]  /*7220*/  @!UPT UIADD3 URZ, UPT, UPT, URZ, URZ, URZ ;  /* 0x000000fffffff290 */ /* 0x000fe4000fffe0ff */
[----:B------:R-:W-:Y:S05]  /*7230*/  @!P0 BRA `(.L_x_111) ;  /* 0x0000000000408947 */ /* 0x000fea0003800000 */
[----:B------:R-:W2:Y:S01]  /*7240*/  LDCU.64 UR8, c[0x4][0x70] ;  /* 0x01000e00ff0877ac */ /* 0x000ea20008000a00 */
[----:B------:R-:W-:Y:S01]  /*7250*/  MOV R3, 0x0 ;  /* 0x0000000000037802 */ /* 0x000fe20000000f00 */
[----:B------:R-:W-:Y:S02]  /*7260*/  HFMA2 R12, -RZ, RZ, 0, 5.9604644775390625e-08 ;  /* 0x00000001ff0c7431 */ /* 0x000fe400000001ff */
[----:B------:R-:W-:Y:S02]  /*7270*/  IMAD.MOV.U32 R8, RZ, RZ, 0x192 ;  /* 0x00000192ff087424 */ /* 0x000fe400078e00ff */
[----:B------:R-:W-:Y:S01]  /*7280*/  IMAD.MOV.U32 R13, RZ, RZ, RZ ;  /* 0x000000ffff0d7224 */ /* 0x000fe200078e00ff */
[----:B------:R-:W4:Y:S01]  /*7290*/  LDCU.64 UR6, c[0x4][0x78] ;  /* 0x01000f00ff0677ac */ /* 0x000f220008000a00 */
[----:B------:R-:W1:Y:S01]  /*72a0*/  LDC.64 R2, c[0x4][R3] ;  /* 0x0100000003027b82 */ /* 0x000e620000000a00 */
[----:B------:R-:W5:Y:S01]  /*72b0*/  LDCU.64 UR4, c[0x4][0x10] ;  /* 0x01000200ff0477ac */ /* 0x000f620008000a00 */
[----:B--2---:R-:W-:Y:S01]  /*72c0*/  MOV R5, UR9 ;  /* 0x0000000900057c02 */ /* 0x004fe20008000f00 */
[----:B------:R-:W-:Y:S01]  /*72d0*/  IMAD.U32 R4, RZ, RZ, UR8 ;  /* 0x00000008ff047e24 */ /* 0x000fe2000f8e00ff */
[----:B----4-:R-:W-:Y:S01]  /*72e0*/  MOV R7, UR7 ;  /* 0x0000000700077c02 */ /* 0x010fe20008000f00 */
[----:B------:R-:W-:Y:S01]  /*72f0*/  IMAD.U32 R6, RZ, RZ, UR6 ;  /* 0x00000006ff067e24 */ /* 0x000fe2000f8e00ff */
[----:B-----5:R-:W-:Y:S01]  /*7300*/  MOV R11, UR5 ;  /* 0x00000005000b7c02 */ /* 0x020fe20008000f00 */
[----:B------:R-:W-:Y:S02]  /*7310*/  IMAD.U32 R10, RZ, RZ, UR4 ;  /* 0x00000004ff0a7e24 */ /* 0x000fe4000f8e00ff */
[----:B------:R-:W-:Y:S07]  /*7320*/  LEPC R20, `(.L_x_111) ;  /* 0x000000001014794e */ /* 0x000fee0000000000 */
[----:B-1-3--:R-:W-:Y:S05]  /*7330*/  CALL.ABS.NOINC R2 ;  /* 0x0000000002007343 */ /* 0x00afea0003c00000 */
.L_x_111:
[----:B------:R-:W-:Y:S01]  /*7340*/  ISETP.NE.AND P0, PT, R97, RZ, PT ;  /* 0x000000ff6100720c */ /* 0x000fe20003f05270 */
[----:B------:R-:W-:Y:S05]  /*7350*/  WARPSYNC.ALL ;  /* 0x0000000000007948 */ /* 0x000fea0003800000 */
[----:B------:R-:W-:Y:S01]  /*7360*/  R2UR UR4, R39 ;  /* 0x00000000270472ca */ /* 0x000fe200000e0000 */
[--C-:B-1----:R-:W-:Y:S01]  /*7370*/  HADD2.F32 R40, -RZ, R48.reuse.H0_H0 ;  /* 0x20000030ff287230 */ /* 0x102fe20000004100 */
[----:B------:R-:W-:Y:S01]  /*7380*/  R2UR UR5, R108 ;  /* 0x000000006c0572ca */ /* 0x000fe200000e0000 */
[----:B------:R-:W-:Y:S01]  /*7390*/  HADD2.F32 R42, -RZ, R48.H1_H1 ;  /* 0x30000030ff2a7230 */ /* 0x000fe20000004100 */
[----:B------:R-:W-:Y:S01]  /*73a0*/  BSSY.RECONVERGENT B0, `(.L_x_112) ;  /* 0x000008e000007945 */ /* 0x000fe20003800200 */
[--C-:B------:R-:W-:Y:S02]  /*73b0*/  HADD2.F32 R43, -RZ, R49.reuse.H0_H0 ;  /* 0x20000031ff2b7230 */ /* 0x100fe40000004100 */
[----:B------:R-:W-:Y:S02]  /*73c0*/  HADD2.F32 R44, -RZ, R49.H1_H1 ;  /* 0x30000031ff2c7230 */ /* 0x000fe40000004100 */
[--C-:B------:R-:W-:Y:S02]  /*73d0*/  HADD2.F32 R45, -RZ, R50.reuse.H0_H0 ;  /* 0x20000032ff2d7230 */ /* 0x100fe40000004100 */
[----:B---3--:R-:W-:Y:S02]  /*73e0*/  HADD2.F32 R46, -RZ, R50.H1_H1 ;  /* 0x30000032ff2e7230 */ /* 0x008fe40000004100 */
[----:B------:R-:W1:Y:S01]  /*73f0*/  LDTM.x32 R4, tmem[UR4+0x20] ;  /* 0x00002004000479ee */ /* 0x000e6200082c0000 */
[----:B------:R-:W-:Y:S01]  /*7400*/  NOP ;  /* 0x0000000000007918 */ /* 0x000fe20000000000 */
[----:B------:R-:W-:Y:S01]  /*7410*/  USHF.L.U32 UR4, UR45, 0xd, URZ ;  /* 0x0000000d2d047899 */ /* 0x000fe200080006ff */
[--C-:B------:R-:W-:Y:S01]  /*7420*/  HADD2.F32 R47, -RZ, R51.reuse.H0_H0 ;  /* 0x20000033ff2f7230 */ /* 0x100fe20000004100 */
[----:B------:R-:W-:Y:S01]  /*7430*/  UIADD3 UR5, UPT, UPT, UR5, 0xc0, URZ ;  /* 0x000000c005057890 */ /* 0x000fe2000fffe0ff */
[----:B------:R-:W-:Y:S02]  /*7440*/  HADD2.F32 R49, -RZ, R51.H1_H1 ;  /* 0x30000033ff317230 */ /* 0x000fe40000004100 */
[--C-:B------:R-:W-:Y:S01]  /*7450*/  HADD2.F32 R48, -RZ, R56.reuse.H0_H0 ;  /* 0x20000038ff307230 */ /* 0x100fe20000004100 */
[----:B------:R-:W-:Y:S01]  /*7460*/  UPRMT UR5, UR54, 0x654, UR5 ;  /* 0x0000065436057896 */ /* 0x000fe20008000005 */
[----:B------:R-:W-:Y:S01]  /*7470*/  IADD3 R117, PT, PT, R96, UR4, RZ ;  /* 0x0000000460757c10 */ /* 0x000fe2000fffe0ff */
[----:B------:R-:W-:Y:S02]  /*7480*/  HADD2.F32 R51, -RZ, R56.H1_H1 ;  /* 0x30000038ff337230 */ /* 0x000fe40000004100 */
[--C-:B------:R-:W-:Y:S01]  /*7490*/  HADD2.F32 R50, -RZ, R57.reuse.H0_H0 ;  /* 0x20000039ff327230 */ /* 0x100fe20000004100 */
[-C--:B------:R-:W-:Y:S01]  /*74a0*/  IADD3 R116, PT, PT, R81, R117.reuse, RZ ;  /* 0x0000007551747210 */ /* 0x080fe20007ffe0ff */
[----:B------:R-:W-:Y:S01]  /*74b0*/  HADD2.F32 R52, -RZ, R57.H1_H1 ;  /* 0x30000039ff347230 */ /* 0x000fe20000004100 */
[----:B------:R-:W-:Y:S01]  /*74c0*/  IADD3 R117, PT, PT, R80, R117, RZ ;  /* 0x0000007550757210 */ /* 0x000fe20007ffe0ff */
[--C-:B------:R-:W-:Y:S01]  /*74d0*/  HADD2.F32 R53, -RZ, R58.reuse.H0_H0 ;  /* 0x2000003aff357230 */ /* 0x100fe20000004100 */
[----:B-1----:R-:W-:Y:S01]  /*74e0*/  SYNCS.ARRIVE.TRANS64.RED.A1T0 RZ, [UR5], RZ ;  /* 0x000000ffffff79a7 */ /* 0x002fe20008100405 */
[----:B------:R-:W-:Y:S01]  /*74f0*/  IADD3 R118, PT, PT, R95, R116, RZ ;  /* 0x000000745f767210 */ /* 0x000fe20007ffe0ff */
[----:B------:R-:W-:Y:S02]  /*7500*/  HADD2.F32 R54, -RZ, R58.H1_H1 ;  /* 0x3000003aff367230 */ /* 0x000fe40000004100 */
[--C-:B------:R-:W-:Y:S02]  /*7510*/  HADD2.F32 R55, -RZ, R59.reuse.H0_H0 ;  /* 0x2000003bff377230 */ /* 0x100fe40000004100 */
[----:B------:R-:W-:Y:S02]  /*7520*/  HADD2.F32 R56, -RZ, R59.H1_H1 ;  /* 0x3000003bff387230 */ /* 0x000fe40000004100 */
[C---:B------:R-:W-:Y:S01]  /*7530*/  FMUL R4, R38.reuse, R4 ;  /* 0x0000000426047220 */ /* 0x040fe20000400000 */
[C---:B------:R-:W-:Y:S01]  /*7540*/  FMUL R5, R38.reuse, R5 ;  /* 0x0000000526057220 */ /* 0x040fe20000400000 */
[C---:B------:R-:W-:Y:S01]  /*7550*/  FMUL R6, R38.reuse, R6 ;  /* 0x0000000626067220 */ /* 0x040fe20000400000 */
[C---:B------:R-:W-:Y:S01]  /*7560*/  FMUL R7, R38.reuse, R7 ;  /* 0x0000000726077220 */ /* 0x040fe20000400000 */
[C---:B------:R-:W-:Y:S01]  /*7570*/  FFMA R4, R41.reuse, R40, R4 ;  /* 0x0000002829047223 */ /* 0x040fe20000000004 */
[C---:B------:R-:W-:Y:S01]  /*7580*/  FFMA R5, R41.reuse, R42, R5 ;  /* 0x0000002a29057223 */ /* 0x040fe20000000005 */
[C---:B------:R-:W-:Y:S01]  /*7590*/  FFMA R6, R41.reuse, R43, R6 ;  /* 0x0000002b29067223 */ /* 0x040fe20000000006 */
[----:B------:R-:W-:Y:S01]  /*75a0*/  FFMA R7, R41, R44, R7 ;  /* 0x0000002c29077223 */ /* 0x000fe20000000007 */
[C---:B------:R-:W-:Y:S01]  /*75b0*/  FMUL R8, R38.reuse, R8 ;  /* 0x0000000826087220 */ /* 0x040fe20000400000 */
[C---:B------:R-:W-:Y:S01]  /*75c0*/  FMUL R9, R38.reuse, R9 ;  /* 0x0000000926097220 */ /* 0x040fe20000400000 */
[----:B------:R-:W-:Y:S01]  /*75d0*/  F2FP.F16.F32.PACK_AB R80, R5, R4 ;  /* 0x000000040550723e */ /* 0x000fe200000000ff */
[C---:B------:R-:W-:Y:S01]  /*75e0*/  FMUL R0, R38.reuse, R10 ;  /* 0x0000000a26007220 */ /* 0x040fe20000400000 */
[----:B------:R-:W-:Y:S01]  /*75f0*/  F2FP.F16.F32.PACK_AB R81, R7, R6 ;  /* 0x000000060751723e */ /* 0x000fe200000000ff */
[C---:B------:R-:W-:Y:S01]  /*7600*/  FFMA R8, R41.reuse, R45, R8 ;  /* 0x0000002d29087223 */ /* 0x040fe20000000008 */
[C---:B------:R-:W-:Y:S01]  /*7610*/  FFMA R9, R41.reuse, R46, R9 ;  /* 0x0000002e29097223 */ /* 0x040fe20000000009 */
[----:B------:R-:W-:Y:S01]  /*7620*/  FFMA R0, R41, R47, R0 ;  /* 0x0000002f29007223 */ /* 0x000fe20000000000 */
[C---:B------:R-:W-:Y:S01]  /*7630*/  FMUL R2, R38.reuse, R11 ;  /* 0x0000000b26027220 */ /* 0x040fe20000400000 */
[C---:B------:R-:W-:Y:S01]  /*7640*/  FMUL R3, R38.reuse, R12 ;  /* 0x0000000c26037220 */ /* 0x040fe20000400000 */
[C---:B------:R-:W-:Y:S01]  /*7650*/  FMUL R10, R38.reuse, R13 ;  /* 0x0000000d260a7220 */ /* 0x040fe20000400000 */
[----:B------:R-:W-:Y:S01]  /*7660*/  F2FP.F16.F32.PACK_AB R82, R9, R8 ;  /* 0x000000080952723e */ /* 0x000fe200000000ff */
[C---:B------:R-:W-:Y:S01]  /*7670*/  FFMA R2, R41.reuse, R49, R2 ;  /* 0x0000003129027223 */ /* 0x040fe20000000002 */
[C---:B------:R-:W-:Y:S01]  /*7680*/  FFMA R3, R41.reuse, R48, R3 ;  /* 0x0000003029037223 */ /* 0x040fe20000000003 */
[C---:B------:R-:W-:Y:S01]  /*7690*/  FFMA R10, R41.reuse, R51, R10 ;  /* 0x00000033290a7223 */ /* 0x040fe2000000000a */
[C---:B------:R-:W-:Y:S01]  /*76a0*/  FMUL R11, R38.reuse, R14 ;  /* 0x0000000e260b7220 */ /* 0x040fe20000400000 */
[C---:B------:R-:W-:Y:S01]  /*76b0*/  FMUL R15, R38.reuse, R15 ;  /* 0x0000000f260f7220 */ /* 0x040fe20000400000 */
[C---:B------:R-:W-:Y:S01]  /*76c0*/  FMUL R12, R38.reuse, R16 ;  /* 0x00000010260c7220 */ /* 0x040fe20000400000 */
[C---:B------:R-:W-:Y:S01]  /*76d0*/  FMUL R13, R38.reuse, R17 ;  /* 0x00000011260d7220 */ /* 0x040fe20000400000 */
[C---:B------:R-:W-:Y:S01]  /*76e0*/  FFMA R11, R41.reuse, R50, R11 ;  /* 0x00000032290b7223 */ /* 0x040fe2000000000b */
[C---:B------:R-:W-:Y:S01]  /*76f0*/  FMUL R14, R38.reuse, R18 ;  /* 0x00000012260e7220 */ /* 0x040fe20000400000 */
[C---:B------:R-:W-:Y:S01]  /*7700*/  FFMA R15, R41.reuse, R52, R15 ;  /* 0x00000034290f7223 */ /* 0x040fe2000000000f */
[--C-:B------:R-:W-:Y:S02]  /*7710*/  HADD2.F32 R57, -RZ, R64.reuse.H0_H0 ;  /* 0x20000040ff397230 */ /* 0x100fe40000004100 */
[----:B------:R-:W-:Y:S01]  /*7720*/  FMUL R19, R38, R19 ;  /* 0x0000001326137220 */ /* 0x000fe20000400000 */
[----:B------:R-:W-:Y:S01]  /*7730*/  F2FP.F16.F32.PACK_AB R83, R2, R0 ;  /* 0x000000000253723e */ /* 0x000fe200000000ff */
[C---:B------:R-:W-:Y:S01]  /*7740*/  FFMA R12, R41.reuse, R53, R12 ;  /* 0x00000035290c7223 */ /* 0x040fe2000000000c */
[----:B------:R-:W-:Y:S02]  /*7750*/  HADD2.F32 R58, -RZ, R64.H1_H1 ;  /* 0x30000040ff3a7230 */ /* 0x000fe40000004100 */
[C---:B------:R-:W-:Y:S01]  /*7760*/  FMUL R16, R38.reuse, R20 ;  /* 0x0000001426107220 */ /* 0x040fe20000400000 */
[C---:B------:R-:W-:Y:S01]  /*7770*/  FFMA R13, R41.reuse, R54, R13 ;  /* 0x00000036290d7223 */ /* 0x040fe2000000000d */
[----:B------:R1:W-:Y:S01]  /*7780*/  STS.128 [R96+UR4], R80 ;  /* 0x0000005060007988 */ /* 0x0003e20008000c04 */
[--C-:B------:R-:W-:Y:S02]  /*7790*/  HADD2.F32 R59, -RZ, R65.reuse.H0_H0 ;  /* 0x20000041ff3b7230 */ /* 0x100fe40000004100 */
[C---:B------:R-:W-:Y:S01]  /*77a0*/  FMUL R17, R38.reuse, R21 ;  /* 0x0000001526117220 */ /* 0x040fe20000400000 */
[C---:B------:R-:W-:Y:S01]  /*77b0*/  FFMA R14, R41.reuse, R55, R14 ;  /* 0x00000037290e7223 */ /* 0x040fe2000000000e */
[----:B------:R-:W-:Y:S02]  /*77c0*/  HADD2.F32 R60, -RZ, R65.H1_H1 ;  /* 0x30000041ff3c7230 */ /* 0x000fe40000004100 */
[C---:B------:R-:W-:Y:S01]  /*77d0*/  FMUL R18, R38.reuse, R22 ;  /* 0x0000001626127220 */ /* 0x040fe20000400000 */
[C---:B------:R-:W-:Y:S01]  /*77e0*/  FFMA R19, R41.reuse, R56, R19 ;  /* 0x0000003829137223 */ /* 0x040fe20000000013 */
        /* <DEDUP_REMOVED lines=13> */
[----:B------:R-:W-:Y:S01]  /*78c0*/  FMUL R27, R38, R27 ;  /* 0x0000001b261b7220 */ /* 0x000fe20000400000 */
[----:B------:R-:W-:Y:S01]  /*78d0*/  F2FP.F16.F32.PACK_AB R104, R10, R3 ;  /* 0x000000030a68723e */ /* 0x000fe200000000ff */
[----:B------:R-:W-:Y:S01]  /*78e0*/  FFMA R20, R41, R61, R20 ;  /* 0x0000003d29147223 */ /* 0x000fe20000000014 */
[----:B------:R-:W-:Y:S01]  /*78f0*/  F2FP.F16.F32.PACK_AB R105, R15, R11 ;  /* 0x0000000b0f69723e */ /* 0x000fe200000000ff */
[----:B------:R-:W-:Y:S01]  /*7900*/  HADD2.F32 R66, -RZ, R72.H1_H1 ;  /* 0x30000048ff427230 */ /* 0x000fe20000004100 */
[----:B------:R-:W-:Y:S01]  /*7910*/  F2FP.F16.F32.PACK_AB R106, R13, R12 ;  /* 0x0000000c0d6a723e */ /* 0x000fe200000000ff */
[C---:B------:R-:W-:Y:S01]  /*7920*/  FMUL R24, R38.reuse, R28 ;  /* 0x0000001c26187220 */ /* 0x040fe20000400000 */
[----:B------:R-:W-:Y:S01]  /*7930*/  F2FP.F16.F32.PACK_AB R107, R19, R14 ;  /* 0x0000000e136b723e */ /* 0x000fe200000000ff */
[C---:B------:R-:W-:Y:S01]  /*7940*/  FFMA R21, R41.reuse, R62, R21 ;  /* 0x0000003e29157223 */ /* 0x040fe20000000015 */
[--C-:B------:R-:W-:Y:S02]  /*7950*/  HADD2.F32 R67, -RZ, R73.reuse.H0_H0 ;  /* 0x20000049ff437230 */ /* 0x100fe40000004100 */
[C---:B------:R-:W-:Y:S01]  /*7960*/  FMUL R25, R38.reuse, R29 ;  /* 0x0000001d26197220 */ /* 0x040fe20000400000 */
[C---:B------:R-:W-:Y:S01]  /*7970*/  FFMA R22, R41.reuse, R63, R22 ;  /* 0x0000003f29167223 */ /* 0x040fe20000000016 */
[----:B------:R1:W-:Y:S01]  /*7980*/  STS.128 [R116+0x10], R104 ;  /* 0x0000106874007388 */ /* 0x0003e20000000c00 */
        /* <DEDUP_REMOVED lines=39> */
[----:B------:R-:W-:Y:S02]  /*7c00*/  UIADD3 UR9, UPT, UPT, UR49, 0x20, URZ ;  /* 0x0000002031097890 */ /* 0x000fe4000fffe0ff */
[----:B------:R-:W-:Y:S02]  /*7c10*/  UIADD3 UR8, UPT, UPT, UR47, 0x200, UR4 ;  /* 0x000002002f087890 */ /* 0x000fe4000fffe004 */
[----:B--2---:R-:W-:Y:S03]  /*7c20*/  UIADD3 UR6, UP0, UPT, UR10, 0x680, URZ ;  /* 0x000006800a067890 */ /* 0x004fe6000ff1e0ff */
[----:B------:R-:W-:Y:S01]  /*7c30*/  UMOV UR10, UR50 ;  /* 0x00000032000a7c82 */ /* 0x000fe20008000000 */
[----:B------:R-:W-:Y:S03]  /*7c40*/  UIADD3.X UR7, UPT, UPT, URZ, UR11, URZ, UP0, !UPT ;  /* 0x0000000bff077290 */ /* 0x000fe600087fe4ff */
[----:B------:R-:W-:Y:S06]  /*7c50*/  UMOV UR11, UR36 ;  /* 0x00000024000b7c82 */ /* 0x000fec0008000000 */
[----:B------:R2:W-:Y:S02]  /*7c60*/  UTMASTG.3D [UR8], [UR6] ;  /* 0x00000008060073b5 */ /* 0x0005e40008010000 */
[----:B--2---:R0:W-:Y:S02]  /*7c70*/  UTMACMDFLUSH ;  /* 0x00000000000079b7 */ /* 0x0041e40000000000 */
.L_x_113:
[----:B------:R-:W-:Y:S05]  /*7c80*/  BSYNC.RECONVERGENT B0 ;  /* 0x0000000000007941 */ /* 0x000fea0003800200 */
.L_x_112:
[----:B------:R-:W-:Y:S01]  /*7c90*/  UIADD3 UR4, UPT, UPT, UR45, 0x1, URZ ;  /* 0x000000012d047890 */ /* 0x000fe2000fffe0ff */
[----:B------:R-:W-:Y:S03]  /*7ca0*/  BSSY.RECONVERGENT B0, `(.L_x_114) ;  /* 0x0000008000007945 */ /* 0x000fe60003800200 */
[----:B------:R-:W-:Y:S04]  /*7cb0*/  UISETP.NE.AND UP0, UPT, UR4, 0x3, UPT ;  /* 0x000000030400788c */ /* 0x000fe8000bf05270 */
[----:B------:R-:W-:Y:S02]  /*7cc0*/  UISETP.EQ.XOR UP1, UPT, UR44, 0x3, !UP0 ;  /* 0x000000032c00788c */ /* 0x000fe4000c722a70 */
[----:B------:R-:W-:Y:S02]  /*7cd0*/  USEL UR46, UR4, URZ, UP0 ;  /* 0x000000ff042e7287 */ /* 0x000fe40008000000 */
[----:B------:R-:W-:Y:S04]  /*7ce0*/  USEL UR5, URZ, 0x1, !UP1 ;  /* 0x00000001ff057887 */ /* 0x000fe8000c800000 */
[----:B------:R-:W-:Y:S01]  /*7cf0*/  ULOP3.LUT UR55, UR55, UR5, URZ, 0x3c, !UPT ;  /* 0x0000000537377292 */ /* 0x000fe2000f8e3cff */
[----:B------:R-:W-:Y:S11]  /*7d00*/  @P0 BRA `(.L_x_115) ;  /* 0x0000000000040947 */ /* 0x000ff60003800000 */
[----:B------:R-:W-:Y:S04]  /*7d10*/  DEPBAR.LE SB0, 0x1 ;  /* 0x000080400000791a */ /* 0x000fe80000000000 */
.L_x_115:
[----:B------:R-:W-:Y:S05]  /*7d20*/  BSYNC.RECONVERGENT B0 ;  /* 0x0000000000007941 */ /* 0x000fea0003800200 */
.L_x_114:
[----:B------:R-:W-:Y:S01]  /*7d30*/  BAR.SYNC.DEFER_BLOCKING 0x1, 0x80 ;  /* 0x0042000000007b1d */ /* 0x000fe20000010000 */
[----:B------:R-:W-:Y:S01]  /*7d40*/  UISETP.NE.AND UP0, UPT, UR53, -0x2, UPT ;  /* 0xfffffffe3500788c */ /* 0x000fe2000bf05270 */
[----:B------:R-:W-:Y:S08]  /*7d50*/  IADD3 R0, PT, PT, R36, 0x1, RZ ;  /* 0x0000000124007810 */ /* 0x000ff00007ffe0ff */
[----:B------:R-:W-:Y:S05]  /*7d60*/  BRA.U !UP0, `(.L_x_116) ;  /* 0x0000000108287547 */ /* 0x000fea000b800000 */
[----:B------:R-:W-:Y:S01]  /*7d70*/  ISETP.NE.AND P0, PT, R103, RZ, PT ;  /* 0x000000ff6700720c */ /* 0x000fe20003f05270 */
[----:B------:R-:W-:Y:S01]  /*7d80*/  IMAD.U32 R3, RZ, RZ, UR52 ;  /* 0x00000034ff037e24 */ /* 0x000fe2000f8e00ff */
[----:B------:R-:W-:Y:S01]  /*7d90*/  UIADD3 UR4, UPT, UPT, UR52, 0x1, URZ ;  /* 0x0000000134047890 */ /* 0x000fe2000fffe0ff */
[----:B------:R-:W-:Y:S03]  /*7da0*/  IMAD.U32 R2, RZ, RZ, UR54 ;  /* 0x00000036ff027e24 */ /* 0x000fe6000f8e00ff */
[----:B------:R-:W-:Y:S04]  /*7db0*/  UISETP.NE.AND UP0, UPT, UR4, 0x3, UPT ;  /* 0x000000030400788c */ /* 0x000fe8000bf05270 */
[----:B------:R-:W-:Y:S03]  /*7dc0*/  USEL UR52, UR4, URZ, UP0 ;  /* 0x000000ff04347287 */ /* 0x000fe60008000000 */
[----:B------:R-:W-:Y:S05]  /*7dd0*/  @P0 LEA R3, R3, UR47, 0x3 ;  /* 0x0000002f03030c11 */ /* 0x000fea000f8e18ff */
[----:B------:R-:W-:Y:S05]  /*7de0*/  @P0 VIADD R3, R3, 0x58 ;  /* 0x0000005803030836 */ /* 0x000fea0000000000 */
[----:B------:R-:W-:Y:S04]  /*7df0*/  @P0 PRMT R2, R2, 0x654, R3 ;  /* 0x0000065402020816 */ /* 0x000fe80000000003 */
[----:B------:R2:W-:Y:S03]  /*7e00*/  @P0 SYNCS.ARRIVE.TRANS64.RED.A1T0 RZ, [R2+URZ], RZ ;  /* 0x000000ff02ff09a7 */ /* 0x0005e600081004ff */
.L_x_116:
[----:B------:R-:W-:Y:S01]  /*7e10*/  R2UR UR6, R102 ;  /* 0x00000000660672ca */ /* 0x000fe200000e0000 */
[----:B------:R-:W-:Y:S01]  /*7e20*/  UIADD3 UR53, UPT, UPT, UR53, 0x2, URZ ;  /* 0x0000000235357890 */ /* 0x000fe2000fffe0ff */
[----:B------:R-:W-:Y:S02]  /*7e30*/  R2UR UR5, R86 ;  /* 0x00000000560572ca */ /* 0x000fe400000e0000 */
[----:B------:R-:W-:Y:S02]  /*7e40*/  R2UR UR4, R87 ;  /* 0x00000000570472ca */ /* 0x000fe400000e0000 */
[----:B------:R-:W-:Y:S02]  /*7e50*/  R2UR UR36, R100 ;  /* 0x00000000642472ca */ /* 0x000fe400000e0000 */
[----:B------:R-:W-:Y:S02]  /*7e60*/  ISETP.NE.AND P0, PT, R90, 0x2, PT ;  /* 0x000000025a00780c */ /* 0x000fe40003f05270 */
[----:B------:R-:W-:Y:S02]  /*7e70*/  ISETP.NE.AND P1, PT, R0, 0x4, PT ;  /* 0x000000040000780c */ /* 0x000fe40003f25270 */
[----:B--2---:R-:W-:Y:S01]  /*7e80*/  SEL R2, RZ, 0x1, P0 ;  /* 0x00000001ff027807 */ /* 0x004fe20000000000 */
[----:B------:R-:W-:Y:S01]  /*7e90*/  UISETP.NE.AND UP0, UPT, UR6, URZ, UPT ;  /* 0x000000ff0600728c */ /* 0x000fe2000bf05270 */
[----:B------:R-:W-:Y:S01]  /*7ea0*/  SEL R3, RZ, 0x1, P1 ;  /* 0x00000001ff037807 */ /* 0x000fe20000800000 */
[----:B------:R-:W-:Y:S01]  /*7eb0*/  UIADD3 UR26, UPT, UPT, UR37, UR5, URZ ;  /* 0x00000005251a7290 */ /* 0x000fe2000fffe0ff */
[----:B------:R-:W-:Y:S01]  /*7ec0*/  LOP3.LUT R93, R93, R2, RZ, 0x3c, !PT ;  /* 0x000000025d5d7212 */ /* 0x000fe200078e3cff */
[----:B------:R-:W-:Y:S01]  /*7ed0*/  UIADD3 UR25, UPT, UPT, UR38, UR4, URZ ;  /* 0x0000000426197290 */ /* 0x000fe2000fffe0ff */
[----:B------:R-:W-:Y:S02]  /*7ee0*/  LOP3.LUT R94, R94, R3, RZ, 0x3c, !PT ;  /* 0x000000035e5e7212 */ /* 0x000fe400078e3cff */
[----:B------:R-:W-:Y:S02]  /*7ef0*/  SEL R90, R90, RZ, P0 ;  /* 0x000000ff5a5a7207 */ /* 0x000fe40000000000 */
[----:B------:R-:W-:Y:S01]  /*7f00*/  SEL R36, R0, RZ, P1 ;  /* 0x000000ff00247207 */ /* 0x000fe20000800000 */
[----:B------:R-:W-:Y:S06]  /*7f10*/  BRA.U UP0, `(.L_x_117) ;  /* 0xffffffd5007c7547 */ /* 0x000fec000b83ffff */
[----:B------:R-:W-:-:S13]  /*7f20*/  R2UR UR4, R88 ;  /* 0x00000000580472ca */ /* 0x000fda00000e0000 */
[----:B------:R-:W-:-:S09]  /*7f30*/  UISETP.NE.AND UP0, UPT, UR4, URZ, UPT ;  /* 0x000000ff0400728c */ /* 0x000fd2000bf05270 */
[----:B------:R-:W-:Y:S05]  /*7f40*/  BRA.U !UP0, `(.L_x_118) ;  /* 0x0000000108487547 */ /* 0x000fea000b800000 */
[----:B------:R-:W2:Y:S02]  /*7f50*/  LDCU.64 UR4, c[0x0][0x890] ;  /* 0x00011200ff0477ac */ /* 0x000ea40008000a00 */
[----:B--2---:R-:W-:-:S04]  /*7f60*/  UISETP.NE.U32.AND UP0, UPT, UR4, URZ, UPT ;  /* 0x000000ff0400728c */ /* 0x004fc8000bf05070 */
[----:B------:R-:W-:-:S09]  /*7f70*/  UISETP.NE.AND.EX UP0, UPT, UR5, URZ, UPT, UP0 ;  /* 0x000000ff0500728c */ /* 0x000fd2000bf05300 */
[----:B------:R-:W-:Y:S05]  /*7f80*/  BRA.U UP0, `(.L_x_119) ;  /* 0x00000001000c7547 */ /* 0x000fea000b800000 */
[----:B------:R-:W-:-:S13]  /*7f90*/  FSETP.NEU.AND P0, PT, R41, RZ, PT ;  /* 0x000000ff2900720b */ /* 0x000fda0003f0d000 */
[----:B------:R-:W-:Y:S05]  /*7fa0*/  @!P0 EXIT ;  /* 0x000000000000894d */ /* 0x000fea0003800000 */
[----:B------:R-:W-:Y:S05]  /*7fb0*/  BRA `(.L_x_118) ;  /* 0x00000000002c7947 */ /* 0x000fea0003800000 */
.L_x_119:
[----:B------:R-:W-:Y:S01]  /*7fc0*/  ISETP.NE.AND P0, PT, R89, RZ, PT ;  /* 0x000000ff5900720c */ /* 0x000fe20003f05270 */
[----:B------:R-:W-:-:S12]  /*7fd0*/  BSSY.RECONVERGENT B0, `(.L_x_118) ;  /* 0x0000009000007945 */ /* 0x000fd80003800200 */
[----:B------:R-:W-:Y:S05]  /*7fe0*/  @P0 BRA `(.L_x_120) ;  /* 0x0000000000140947 */ /* 0x000fea0003800000 */
[----:B------:R-:W2:Y:S02]  /*7ff0*/  LDCU.64 UR4, c[0x0][0x888] ;  /* 0x00011100ff0477ac */ /* 0x000ea40008000a00 */
[----:B--2---:R-:W-:-:S04]  /*8000*/  ISETP.NE.U32.AND P0, PT, RZ, UR4, PT ;  /* 0x00000004ff007c0c */ /* 0x004fc8000bf05070 */
[----:B------:R-:W-:-:S13]  /*8010*/  ISETP.NE.AND.EX P0, PT, RZ, UR5, PT, P0 ;  /* 0x00000005ff007c0c */ /* 0x000fda000bf05300 */
[----:B------:R-:W-:Y:S05]  /*8020*/  @!P0 EXIT ;  /* 0x000000000000894d */ /* 0x000fea0003800000 */
[----:B------:R-:W-:Y:S05]  /*8030*/  BRA `(.L_x_121) ;  /* 0x0000000000087947 */ /* 0x000fea0003800000 */
.L_x_120:
[----:B------:R-:W-:-:S13]  /*8040*/  FSETP.NEU.AND P0, PT, R41, RZ, PT ;  /* 0x000000ff2900720b */ /* 0x000fda0003f0d000 */
[----:B------:R-:W-:Y:S05]  /*8050*/  @!P0 EXIT ;  /* 0x000000000000894d */ /* 0x000fea0003800000 */
.L_x_121:
[----:B------:R-:W-:Y:S05]  /*8060*/  BSYNC.RECONVERGENT B0 ;  /* 0x0000000000007941 */ /* 0x000fea0003800200 */
.L_x_118:
[----:B------:R-:W-:Y:S01]  /*8070*/  ULEA UR4, UR52, UR47, 0x3 ;  /* 0x0000002f34047291 */ /* 0x000fe2000f8e18ff */
[----:B------:R-:W-:-:S04]  /*8080*/  DEPBAR.LE SB0, 0x0 ;  /* 0x000080000000791a */ /* 0x000fc80000000000 */
[----:B------:R-:W-:-:S04]  /*8090*/  UIADD3 UR4, UPT, UPT, UR4, 0x58, URZ ;  /* 0x0000005804047890 */ /* 0x000fc8000fffe0ff */
[----:B------:R-:W-:-:S09]  /*80a0*/  UPRMT UR4, UR54, 0x654, UR4 ;  /* 0x0000065436047896 */ /* 0x000fd20008000004 */
[----:B------:R-:W-:Y:S01]  /*80b0*/  SYNCS.ARRIVE.TRANS64.RED.A1T0 RZ, [UR4], RZ ;  /* 0x000000ffffff79a7 */ /* 0x000fe20008100404 */
[----:B------:R-:W-:Y:S05]  /*80c0*/  EXIT ;  /* 0x000000000000794d */ /* 0x000fea0003800000 */
.L_x_24:
[----:B--2---:R2:W3:Y:S02]  /*80d0*/  SYNCS.PHASECHK.TRANS64.TRYWAIT P0, [R3+URZ+0xf0], R2 ;  /* 0x0000f002030075a7 */ /* 0x0044e400080011ff */
[----:B---3--:R-:W-:Y:S05]  /*80e0*/  @!P0 NANOSLEEP.SYNCS 0x989680 ;  /* 0x009896800000895d */ /* 0x008fea0003900000 */
[----:B------:R-:W3:Y:S02]  /*80f0*/  @!P0 SYNCS.PHASECHK.TRANS64 P0, [R3+URZ+0xf0], R2 ;  /* 0x0000f002030085a7 */ /* 0x000ee400080010ff */
[----:B---3--:R-:W-:Y:S05]  /*8100*/  @!P0 BRA `(.L_x_24) ;  /* 0xfffffffc00f08947 */ /* 0x008fea000383ffff */
[----:B------:R-:W-:Y:S05]  /*8110*/  BRA `(.L_x_122) ;  /* 0xffffff9800387947 */ /* 0x000fea000383ffff */
.L_x_27:
[----:B-1----:R-:W-:-:S07]  /*8120*/  MOV R0, UR33 ;  /* 0x0000002100007c02 */ /* 0x002fce0008000f00 */
.L_x_123:
[----:B-1----:R1:W2:Y:S02]  /*8130*/  SYNCS.PHASECHK.TRANS64.TRYWAIT P0, [R0+URZ+0x20], R3 ;  /* 0x00002003000075a7 */ /* 0x0022a400080011ff */
[----:B--2---:R-:W-:Y:S05]  /*8140*/  @!P0 NANOSLEEP.SYNCS 0x989680 ;  /* 0x009896800000895d */ /* 0x004fea0003900000 */
[----:B------:R-:W2:Y:S02]  /*8150*/  @!P0 SYNCS.PHASECHK.TRANS64 P0, [R0+URZ+0x20], R3 ;  /* 0x00002003000085a7 */ /* 0x000ea400080010ff */
[----:B--2---:R-:W-:Y:S05]  /*8160*/  @!P0 BRA `(.L_x_123) ;  /* 0xfffffffc00f08947 */ /* 0x004fea000383ffff */
[----:B------:R-:W-:Y:S05]  /*8170*/  BRA `(.L_x_26) ;  /* 0xffffff9800807947 */ /* 0x000fea000383ffff */
.L_x_34:
[----:B-1----:R-:W-:-:S07]  /*8180*/  MOV R0, UR33 ;  /* 0x0000002100007c02 */ /* 0x002fce0008000f00 */
.L_x_124:
[----:B-1----:R1:W2:Y:S02]  /*8190*/  SYNCS.PHASECHK.TRANS64.TRYWAIT P0, [R0+URZ+0x20], R3 ;  /* 0x00002003000075a7 */ /* 0x0022a400080011ff */
[----:B--2---:R-:W-:Y:S05]  /*81a0*/  @!P0 NANOSLEEP.SYNCS 0x989680 ;  /* 0x009896800000895d */ /* 0x004fea0003900000 */
[----:B------:R-:W2:Y:S02]  /*81b0*/  @!P0 SYNCS.PHASECHK.TRANS64 P0, [R0+URZ+0x20], R3 ;  /* 0x00002003000085a7 */ /* 0x000ea400080010ff */
[----:B--2---:R-:W-:Y:S05]  /*81c0*/  @!P0 BRA `(.L_x_124) ;  /* 0xfffffffc00f08947 */ /* 0x004fea000383ffff */
[----:B------:R-:W-:Y:S05]  /*81d0*/  BRA `(.L_x_33) ;  /* 0xffffff9c00747947 */ /* 0x000fea000383ffff */
.L_x_39:
[----:B-1----:R1:W2:Y:S02]  /*81e0*/  SYNCS.PHASECHK.TRANS64.TRYWAIT P0, [R3+URZ+0x80], R0 ;  /* 0x00008000030075a7 */ /* 0x0022a400080011ff */
[----:B--2---:R-:W-:Y:S05]  /*81f0*/  @!P0 NANOSLEEP.SYNCS 0x989680 ;  /* 0x009896800000895d */ /* 0x004fea0003900000 */
[----:B------:R-:W2:Y:S02]  /*8200*/  @!P0 SYNCS.PHASECHK.TRANS64 P0, [R3+URZ+0x80], R0 ;  /* 0x00008000030085a7 */ /* 0x000ea400080010ff */
[----:B--2---:R-:W-:Y:S05]  /*8210*/  @!P0 BRA `(.L_x_39) ;  /* 0xfffffffc00f08947 */ /* 0x004fea000383ffff */
[----:B------:R-:W-:Y:S05]  /*8220*/  BRA `(.L_x_125) ;  /* 0xffffffa000487947 */ /* 0x000fea000383ffff */
.L_x_43:
[----:B-1----:R-:W-:-:S07]  /*8230*/  MOV R0, UR4 ;  /* 0x0000000400007c02 */ /* 0x002fce0008000f00 */
.L_x_126:
[----:B-1----:R1:W2:Y:S02]  /*8240*/  SYNCS.PHASECHK.TRANS64.TRYWAIT P0, [R0+URZ], R3 ;  /* 0x00000003000075a7 */ /* 0x0022a400080011ff */
[----:B--2---:R-:W-:Y:S05]  /*8250*/  @!P0 NANOSLEEP.SYNCS 0x989680 ;  /* 0x009896800000895d */ /* 0x004fea0003900000 */
[----:B------:R-:W2:Y:S02]  /*8260*/  @!P0 SYNCS.PHASECHK.TRANS64 P0, [R0+URZ], R3 ;  /* 0x00000003000085a7 */ /* 0x000ea400080010ff */
[----:B--2---:R-:W-:Y:S05]  /*8270*/  @!P0 BRA `(.L_x_126) ;  /* 0xfffffffc00f08947 */ /* 0x004fea000383ffff */
[----:B------:R-:W-:Y:S05]  /*8280*/  BRA `(.L_x_127) ;  /* 0xffffffa400f47947 */ /* 0x000fea000383ffff */
.L_x_44:
[----:B------:R-:W-:-:S07]  /*8290*/  MOV R0, UR5 ;  /* 0x0000000500007c02 */ /* 0x000fce0008000f00 */
.L_x_128:
[----:B-1----:R1:W2:Y:S02]  /*82a0*/  SYNCS.PHASECHK.TRANS64.TRYWAIT P0, [R0+URZ], R3 ;  /* 0x00000003000075a7 */ /* 0x0022a400080011ff */
[----:B--2---:R-:W-:Y:S05]  /*82b0*/  @!P0 NANOSLEEP.SYNCS 0x989680 ;  /* 0x009896800000895d */ /* 0x004fea0003900000 */
[----:B------:R-:W2:Y:S02]  /*82c0*/  @!P0 SYNCS.PHASECHK.TRANS64 P0, [R0+URZ], R3 ;  /* 0x00000003000085a7 */ /* 0x000ea400080010ff */
[----:B--2---:R-:W-:Y:S05]  /*82d0*/  @!P0 BRA `(.L_x_128) ;  /* 0xfffffffc00f08947 */ /* 0x004fea000383ffff */
[----:B------:R-:W-:Y:S05]  /*82e0*/  BRA `(.L_x_129) ;  /* 0xffffffa800007947 */ /* 0x000fea000383ffff */
.L_x_45:
[----:B------:R-:W-:-:S07]  /*82f0*/  MOV R0, UR5 ;  /* 0x0000000500007c02 */ /* 0x000fce0008000f00 */
.L_x_130:
[----:B-1----:R1:W2:Y:S02]  /*8300*/  SYNCS.PHASECHK.TRANS64.TRYWAIT P0, [R0+URZ], R3 ;  /* 0x00000003000075a7 */ /* 0x0022a400080011ff */
[----:B--2---:R-:W-:Y:S05]  /*8310*/  @!P0 NANOSLEEP.SYNCS 0x989680 ;  /* 0x009896800000895d */ /* 0x004fea0003900000 */
[----:B------:R-:W2:Y:S02]  /*8320*/  @!P0 SYNCS.PHASECHK.TRANS64 P0, [R0+URZ], R3 ;  /* 0x00000003000085a7 */ /* 0x000ea400080010ff */
[----:B--2---:R-:W-:Y:S05]  /*8330*/  @!P0 BRA `(.L_x_130) ;  /* 0xfffffffc00f08947 */ /* 0x004fea000383ffff */
[----:B------:R-:W-:Y:S05]  /*8340*/  BRA `(.L_x_131) ;  /* 0xffffffa8000c7947 */ /* 0x000fea000383ffff */
.L_x_48:
[----:B-1----:R1:W2:Y:S02]  /*8350*/  SYNCS.PHASECHK.TRANS64.TRYWAIT P0, [R2+URZ+0xe0], R5 ;  /* 0x0000e005020075a7 */ /* 0x0022a400080011ff */
[----:B--2---:R-:W-:Y:S05]  /*8360*/  @!P0 NANOSLEEP.SYNCS 0x989680 ;  /* 0x009896800000895d */ /* 0x004fea0003900000 */
[----:B------:R-:W2:Y:S02]  /*8370*/  @!P0 SYNCS.PHASECHK.TRANS64 P0, [R2+URZ+0xe0], R5 ;  /* 0x0000e005020085a7 */ /* 0x000ea400080010ff */
[----:B--2---:R-:W-:Y:S05]  /*8380*/  @!P0 BRA `(.L_x_48) ;  /* 0xfffffffc00f08947 */ /* 0x004fea000383ffff */
[----:B------:R-:W-:Y:S05]  /*8390*/  BRA `(.L_x_132) ;  /* 0xffffffa800687947 */ /* 0x000fea000383ffff */
.L_x_49:
[----:B------:R-:W-:-:S07]  /*83a0*/  MOV R2, UR4 ;  /* 0x0000000400027c02 */ /* 0x000fce0008000f00 */
.L_x_133:
[----:B-1----:R1:W2:Y:S02]  /*83b0*/  SYNCS.PHASECHK.TRANS64.TRYWAIT P0, [R2+URZ+0x90], R5 ;  /* 0x00009005020075a7 */ /* 0x0022a400080011ff */
[----:B--2---:R-:W-:Y:S05]  /*83c0*/  @!P0 NANOSLEEP.SYNCS 0x989680 ;  /* 0x009896800000895d */ /* 0x004fea0003900000 */
[----:B------:R-:W2:Y:S02]  /*83d0*/  @!P0 SYNCS.PHASECHK.TRANS64 P0, [R2+URZ+0x90], R5 ;  /* 0x00009005020085a7 */ /* 0x000ea400080010ff */
[----:B--2---:R-:W-:Y:S05]  /*83e0*/  @!P0 BRA `(.L_x_133) ;  /* 0xfffffffc00f08947 */ /* 0x004fea000383ffff */
[----:B------:R-:W-:Y:S05]  /*83f0*/  BRA `(.L_x_134) ;  /* 0xffffffa800787947 */ /* 0x000fea000383ffff */
.L_x_50:
[----:B-1----:R1:W2:Y:S02]  /*8400*/  SYNCS.PHASECHK.TRANS64.TRYWAIT P1, [R2+URZ+0x80], R5 ;  /* 0x00008005020075a7 */ /* 0x0022a400080211ff */
[----:B--2---:R-:W-:Y:S05]  /*8410*/  @!P1 NANOSLEEP.SYNCS 0x989680 ;  /* 0x009896800000995d */ /* 0x004fea0003900000 */
[----:B------:R-:W2:Y:S02]  /*8420*/  @!P1 SYNCS.PHASECHK.TRANS64 P1, [R2+URZ+0x80], R5 ;  /* 0x00008005020095a7 */ /* 0x000ea400080210ff */
[----:B--2---:R-:W-:Y:S05]  /*8430*/  @!P1 BRA `(.L_x_50) ;  /* 0xfffffffc00f09947 */ /* 0x004fea000383ffff */
[----:B------:R-:W-:Y:S05]  /*8440*/  BRA `(.L_x_135) ;  /* 0xffffffa800a87947 */ /* 0x000fea000383ffff */
.L_x_53:
[----:B------:R-:W-:-:S07]  /*8450*/  MOV R0, UR4 ;  /* 0x0000000400007c02 */ /* 0x000fce0008000f00 */
.L_x_136:
[----:B-1----:R1:W2:Y:S02]  /*8460*/  SYNCS.PHASECHK.TRANS64.TRYWAIT P0, [R0+URZ+0x90], R3 ;  /* 0x00009003000075a7 */ /* 0x0022a400080011ff */
[----:B--2---:R-:W-:Y:S05]  /*8470*/  @!P0 NANOSLEEP.SYNCS 0x989680 ;  /* 0x009896800000895d */ /* 0x004fea0003900000 */
[----:B------:R-:W2:Y:S02]  /*8480*/  @!P0 SYNCS.PHASECHK.TRANS64 P0, [R0+URZ+0x90], R3 ;  /* 0x00009003000085a7 */ /* 0x000ea400080010ff */
[----:B--2---:R-:W-:Y:S05]  /*8490*/  @!P0 BRA `(.L_x_136) ;  /* 0xfffffffc00f08947 */ /* 0x004fea000383ffff */
[----:B------:R-:W-:Y:S05]  /*84a0*/  BRA `(.L_x_52) ;  /* 0xffffffa800fc7947 */ /* 0x000fea000383ffff */
.L_x_60:
[----:B-1----:R1:W2:Y:S02]  /*84b0*/  SYNCS.PHASECHK.TRANS64.TRYWAIT P1, [R0+URZ+0x80], R5 ;  /* 0x00008005000075a7 */ /* 0x0022a400080211ff */
[----:B--2---:R-:W-:Y:S05]  /*84c0*/  @!P1 NANOSLEEP.SYNCS 0x989680 ;  /* 0x009896800000995d */ /* 0x004fea0003900000 */
[----:B------:R-:W2:Y:S02]  /*84d0*/  @!P1 SYNCS.PHASECHK.TRANS64 P1, [R0+URZ+0x80], R5 ;  /* 0x00008005000095a7 */ /* 0x000ea400080210ff */
[----:B--2---:R-:W-:Y:S05]  /*84e0*/  @!P1 BRA `(.L_x_60) ;  /* 0xfffffffc00f09947 */ /* 0x004fea000383ffff */
[----:B------:R-:W-:Y:S05]  /*84f0*/  BRA `(.L_x_137) ;  /* 0xffffffb000907947 */ /* 0x000fea000383ffff */
.L_x_61:
[----:B------:R-:W-:-:S07]  /*8500*/  MOV R3, UR45 ;  /* 0x0000002d00037c02 */ /* 0x000fce0008000f00 */
.L_x_138:
[----:B-1----:R1:W2:Y:S02]  /*8510*/  SYNCS.PHASECHK.TRANS64.TRYWAIT P0, [R3+URZ+0xc0], R0 ;  /* 0x0000c000030075a7 */ /* 0x0022a400080011ff */
[----:B--2---:R-:W-:Y:S05]  /*8520*/  @!P0 NANOSLEEP.SYNCS 0x989680 ;  /* 0x009896800000895d */ /* 0x004fea0003900000 */
[----:B------:R-:W2:Y:S02]  /*8530*/  @!P0 SYNCS.PHASECHK.TRANS64 P0, [R3+URZ+0xc0], R0 ;  /* 0x0000c000030085a7 */ /* 0x000ea400080010ff */
[----:B--2---:R-:W-:Y:S05]  /*8540*/  @!P0 BRA `(.L_x_138) ;  /* 0xfffffffc00f08947 */ /* 0x004fea000383ffff */
[----:B------:R-:W-:Y:S05]  /*8550*/  BRA `(.L_x_139) ;  /* 0xffffffb000c87947 */ /* 0x000fea000383ffff */
.L_x_64:
[----:B------:R-:W-:Y:S07]  /*8560*/  MOV R0, UR7 ;  /* 0x0000000700007c02 */ /* 0x000fee0008000f00 */
.L_x_140:
[----:B-1----:R1:W2:Y:S02]  /*8570*/  SYNCS.PHASECHK.TRANS64.TRYWAIT P0, [R0+URZ], R3 ;  /* 0x00000003000075a7 */ /* 0x0022a400080011ff */
[----:B--2---:R-:W-:Y:S05]  /*8580*/  @!P0 NANOSLEEP.SYNCS 0x989680 ;  /* 0x009896800000895d */ /* 0x004fea0003900000 */
[----:B------:R-:W2:Y:S02]  /*8590*/  @!P0 SYNCS.PHASECHK.TRANS64 P0, [R0+URZ], R3 ;  /* 0x00000003000085a7 */ /* 0x000ea400080010ff */
[----:B--2---:R-:W-:Y:S05]  /*85a0*/  @!P0 BRA `(.L_x_140) ;  /* 0xfffffffc00f08947 */ /* 0x004fea000383ffff */
[----:B------:R-:W-:Y:S05]  /*85b0*/  BRA `(.L_x_63) ;  /* 0xffffffb000e47947 */ /* 0x000fea000383ffff */
.L_x_67:
[----:B------:R-:W-:-:S07]  /*85c0*/  MOV R0, UR4 ;  /* 0x0000000400007c02 */ /* 0x000fce0008000f00 */
.L_x_141:
[----:B--2---:R2:W4:Y:S02]  /*85d0*/  SYNCS.PHASECHK.TRANS64.TRYWAIT P0, [R0+URZ], R3 ;  /* 0x00000003000075a7 */ /* 0x00452400080011ff */
[----:B----4-:R-:W-:Y:S05]  /*85e0*/  @!P0 NANOSLEEP.SYNCS 0x989680 ;  /* 0x009896800000895d */ /* 0x010fea0003900000 */
[----:B------:R-:W4:Y:S02]  /*85f0*/  @!P0 SYNCS.PHASECHK.TRANS64 P0, [R0+URZ], R3 ;  /* 0x00000003000085a7 */ /* 0x000f2400080010ff */
[----:B----4-:R-:W-:Y:S05]  /*8600*/  @!P0 BRA `(.L_x_141) ;  /* 0xfffffffc00f08947 */ /* 0x010fea000383ffff */
[----:B------:R-:W-:Y:S05]  /*8610*/  BRA `(.L_x_142) ;  /* 0xffffffb800107947 */ /* 0x000fea000383ffff */
.L_x_68:
[----:B------:R-:W-:-:S07]  /*8620*/  MOV R0, UR5 ;  /* 0x0000000500007c02 */ /* 0x000fce0008000f00 */
.L_x_143:
[----:B-1----:R1:W2:Y:S02]  /*8630*/  SYNCS.PHASECHK.TRANS64.TRYWAIT P0, [R0+URZ], R3 ;  /* 0x00000003000075a7 */ /* 0x0022a400080011ff */
[----:B--2---:R-:W-:Y:S05]  /*8640*/  @!P0 NANOSLEEP.SYNCS 0x989680 ;  /* 0x009896800000895d */ /* 0x004fea0003900000 */
[----:B------:R-:W2:Y:S02]  /*8650*/  @!P0 SYNCS.PHASECHK.TRANS64 P0, [R0+URZ], R3 ;  /* 0x00000003000085a7 */ /* 0x000ea400080010ff */
[----:B--2---:R-:W-:Y:S05]  /*8660*/  @!P0 BRA `(.L_x_143) ;  /* 0xfffffffc00f08947 */ /* 0x004fea000383ffff */
[----:B------:R-:W-:Y:S05]  /*8670*/  BRA `(.L_x_144) ;  /* 0xffffffb8001c7947 */ /* 0x000fea000383ffff */
.L_x_69:
[----:B------:R-:W-:-:S07]  /*8680*/  MOV R0, UR5 ;  /* 0x0000000500007c02 */ /* 0x000fce0008000f00 */
.L_x_145:
[----:B-1----:R1:W2:Y:S02]  /*8690*/  SYNCS.PHASECHK.TRANS64.TRYWAIT P0, [R0+URZ], R3 ;  /* 0x00000003000075a7 */ /* 0x0022a400080011ff */
[----:B--2---:R-:W-:Y:S05]  /*86a0*/  @!P0 NANOSLEEP.SYNCS 0x989680 ;  /* 0x009896800000895d */ /* 0x004fea0003900000 */
[----:B------:R-:W2:Y:S02]  /*86b0*/  @!P0 SYNCS.PHASECHK.TRANS64 P0, [R0+URZ], R3 ;  /* 0x00000003000085a7 */ /* 0x000ea400080010ff */
[----:B--2---:R-:W-:Y:S05]  /*86c0*/  @!P0 BRA `(.L_x_145) ;  /* 0xfffffffc00f08947 */ /* 0x004fea000383ffff */
[----:B------:R-:W-:Y:S05]  /*86d0*/  BRA `(.L_x_146) ;  /* 0xffffffb800287947 */ /* 0x000fea000383ffff */
.L_x_70:
[----:B------:R-:W-:-:S07]  /*86e0*/  MOV R0, UR4 ;  /* 0x0000000400007c02 */ /* 0x000fce0008000f00 */
.L_x_147:
[----:B-1----:R1:W2:Y:S02]  /*86f0*/  SYNCS.PHASECHK.TRANS64.TRYWAIT P0, [R0+URZ], R3 ;  /* 0x00000003000075a7 */ /* 0x0022a400080011ff */
[----:B--2---:R-:W-:Y:S05]  /*8700*/  @!P0 NANOSLEEP.SYNCS 0x989680 ;  /* 0x009896800000895d */ /* 0x004fea0003900000 */
[----:B------:R-:W2:Y:S02]  /*8710*/  @!P0 SYNCS.PHASECHK.TRANS64 P0, [R0+URZ], R3 ;  /* 0x00000003000085a7 */ /* 0x000ea400080010ff */
[----:B--2---:R-:W-:Y:S05]  /*8720*/  @!P0 BRA `(.L_x_147) ;  /* 0xfffffffc00f08947 */ /* 0x004fea000383ffff */
[----:B------:R-:W-:Y:S05]  /*8730*/  BRA `(.L_x_148) ;  /* 0xffffffb800347947 */ /* 0x000fea000383ffff */
.L_x_75:
[----:B---3--:R3:W1:Y:S02]  /*8740*/  SYNCS.PHASECHK.TRANS64.TRYWAIT P0, [R12+URZ+0x80], R9 ;  /* 0x000080090c0075a7 */ /* 0x00866400080011ff */
[----:B-1----:R-:W-:Y:S05]  /*8750*/  @!P0 NANOSLEEP.SYNCS 0x989680 ;  /* 0x009896800000895d */ /* 0x002fea0003900000 */
[----:B------:R-:W1:Y:S02]  /*8760*/  @!P0 SYNCS.PHASECHK.TRANS64 P0, [R12+URZ+0x80], R9 ;  /* 0x000080090c0085a7 */ /* 0x000e6400080010ff */
[----:B-1----:R-:W-:Y:S05]  /*8770*/  @!P0 BRA `(.L_x_75) ;  /* 0xfffffffc00f08947 */ /* 0x002fea000383ffff */
[----:B------:R-:W-:Y:S05]  /*8780*/  BRA `(.L_x_149) ;  /* 0xffffffbc00447947 */ /* 0x000fea000383ffff */
.L_x_78:
[----:B------:R-:W-:Y:S07]  /*8790*/  MOV R0, UR24 ;  /* 0x0000001800007c02 */ /* 0x000fee0008000f00 */
.L_x_150:
[----:B-1----:R1:W2:Y:S02]  /*87a0*/  SYNCS.PHASECHK.TRANS64.TRYWAIT P2, [R0+URZ+0x78], R9 ;  /* 0x00007809000075a7 */ /* 0x0022a400080411ff */
[----:B--2---:R-:W-:Y:S05]  /*87b0*/  @!P2 NANOSLEEP.SYNCS 0x989680 ;  /* 0x009896800000a95d */ /* 0x004fea0003900000 */
[----:B------:R-:W2:Y:S02]  /*87c0*/  @!P2 SYNCS.PHASECHK.TRANS64 P2, [R0+URZ+0x78], R9 ;  /* 0x000078090000a5a7 */ /* 0x000ea400080410ff */
[----:B--2---:R-:W-:Y:S05]  /*87d0*/  @!P2 BRA `(.L_x_150) ;  /* 0xfffffffc00f0a947 */ /* 0x004fea000383ffff */
[----:B------:R-:W-:Y:S05]  /*87e0*/  BRA `(.L_x_77) ;  /* 0xffffffc000a87947 */ /* 0x000fea000383ffff */
.L_x_81:
[----:B------:R-:W-:Y:S07]  /*87f0*/  MOV R0, UR4 ;  /* 0x0000000400007c02 */ /* 0x000fee0008000f00 */
.L_x_151:
[----:B-1----:R1:W2:Y:S02]  /*8800*/  SYNCS.PHASECHK.TRANS64.TRYWAIT P0, [R0+URZ+0x58], R9 ;  /* 0x00005809000075a7 */ /* 0x0022a400080011ff */
[----:B--2---:R-:W-:Y:S05]  /*8810*/  @!P0 NANOSLEEP.SYNCS 0x989680 ;  /* 0x009896800000895d */ /* 0x004fea0003900000 */
[----:B------:R-:W2:Y:S02]  /*8820*/  @!P0 SYNCS.PHASECHK.TRANS64 P0, [R0+URZ+0x58], R9 ;  /* 0x00005809000085a7 */ /* 0x000ea400080010ff */
[----:B--2---:R-:W-:Y:S05]  /*8830*/  @!P0 BRA `(.L_x_151) ;  /* 0xfffffffc00f08947 */ /* 0x004fea000383ffff */
[----:B------:R-:W-:Y:S05]  /*8840*/  BRA `(.L_x_152) ;  /* 0xffffffc400087947 */ /* 0x000fea000383ffff */
.L_x_82:
[----:B------:R-:W-:Y:S07]  /*8850*/  MOV R9, UR5 ;  /* 0x0000000500097c02 */ /* 0x000fee0008000f00 */
.L_x_153:
[----:B-1----:R1:W2:Y:S02]  /*8860*/  SYNCS.PHASECHK.TRANS64.TRYWAIT P0, [R9+URZ+0x58], R0 ;  /* 0x00005800090075a7 */ /* 0x0022a400080011ff */
[----:B--2---:R-:W-:Y:S05]  /*8870*/  @!P0 NANOSLEEP.SYNCS 0x989680 ;  /* 0x009896800000895d */ /* 0x004fea0003900000 */
[----:B------:R-:W2:Y:S02]  /*8880*/  @!P0 SYNCS.PHASECHK.TRANS64 P0, [R9+URZ+0x58], R0 ;  /* 0x00005800090085a7 */ /* 0x000ea400080010ff */
[----:B--2---:R-:W-:Y:S05]  /*8890*/  @!P0 BRA `(.L_x_153) ;  /* 0xfffffffc00f08947 */ /* 0x004fea000383ffff */
[----:B------:R-:W-:Y:S05]  /*88a0*/  BRA `(.L_x_154) ;  /* 0xffffffc400647947 */ /* 0x000fea000383ffff */
.L_x_84:
[----:B------:R-:W-:-:S07]  /*88b0*/  MOV R0, UR4 ;  /* 0x0000000400007c02 */ /* 0x000fce0008000f00 */
.L_x_155:
[----:B-1----:R1:W2:Y:S02]  /*88c0*/  SYNCS.PHASECHK.TRANS64.TRYWAIT P0, [R0+URZ], R3 ;  /* 0x00000003000075a7 */ /* 0x0022a400080011ff */
[----:B--2---:R-:W-:Y:S05]  /*88d0*/  @!P0 NANOSLEEP.SYNCS 0x989680 ;  /* 0x009896800000895d */ /* 0x004fea0003900000 */
[----:B------:R-:W2:Y:S02]  /*88e0*/  @!P0 SYNCS.PHASECHK.TRANS64 P0, [R0+URZ], R3 ;  /* 0x00000003000085a7 */ /* 0x000ea400080010ff */
[----:B--2---:R-:W-:Y:S05]  /*88f0*/  @!P0 BRA `(.L_x_155) ;  /* 0xfffffffc00f08947 */ /* 0x004fea000383ffff */
[----:B------:R-:W-:Y:S05]  /*8900*/  BRA `(.L_x_156) ;  /* 0xffffffc400f47947 */ /* 0x000fea000383ffff */
.L_x_85:
[----:B------:R-:W-:-:S07]  /*8910*/  MOV R0, UR5 ;  /* 0x0000000500007c02 */ /* 0x000fce0008000f00 */
.L_x_157:
[----:B-1----:R1:W2:Y:S02]  /*8920*/  SYNCS.PHASECHK.TRANS64.TRYWAIT P0, [R0+URZ], R3 ;  /* 0x00000003000075a7 */ /* 0x0022a400080011ff */
[----:B--2---:R-:W-:Y:S05]  /*8930*/  @!P0 NANOSLEEP.SYNCS 0x989680 ;  /* 0x009896800000895d */ /* 0x004fea0003900000 */
[----:B------:R-:W2:Y:S02]  /*8940*/  @!P0 SYNCS.PHASECHK.TRANS64 P0, [R0+URZ], R3 ;  /* 0x00000003000085a7 */ /* 0x000ea400080010ff */
[----:B--2---:R-:W-:Y:S05]  /*8950*/  @!P0 BRA `(.L_x_157) ;  /* 0xfffffffc00f08947 */ /* 0x004fea000383ffff */
[----:B------:R-:W-:Y:S05]  /*8960*/  BRA `(.L_x_158) ;  /* 0xffffffc800007947 */ /* 0x000fea000383ffff */
.L_x_87:
[----:B-1----:R1:W2:Y:S02]  /*8970*/  SYNCS.PHASECHK.TRANS64.TRYWAIT P0, [R0+URZ+0x80], R3 ;  /* 0x00008003000075a7 */ /* 0x0022a400080011ff */
[----:B--2---:R-:W-:Y:S05]  /*8980*/  @!P0 NANOSLEEP.SYNCS 0x989680 ;  /* 0x009896800000895d */ /* 0x004fea0003900000 */
[----:B------:R-:W2:Y:S02]  /*8990*/  @!P0 SYNCS.PHASECHK.TRANS64 P0, [R0+URZ+0x80], R3 ;  /* 0x00008003000085a7 */ /* 0x000ea400080010ff */
[----:B--2---:R-:W-:Y:S05]  /*89a0*/  @!P0 BRA `(.L_x_87) ;  /* 0xfffffffc00f08947 */ /* 0x004fea000383ffff */
[----:B------:R-:W-:Y:S05]  /*89b0*/  BRA `(.L_x_159) ;  /* 0xffffffc800e87947 */ /* 0x000fea000383ffff */
.L_x_97:
[----:B-1----:R1:W3:Y:S02]  /*89c0*/  SYNCS.PHASECHK.TRANS64.TRYWAIT P1, [R0+URZ+0x40], R5 ;  /* 0x00004005000075a7 */ /* 0x0022e400080211ff */
[----:B---3--:R-:W-:Y:S05]  /*89d0*/  @!P1 NANOSLEEP.SYNCS 0x989680 ;  /* 0x009896800000995d */ /* 0x008fea0003900000 */
[----:B------:R-:W3:Y:S02]  /*89e0*/  @!P1 SYNCS.PHASECHK.TRANS64 P1, [R0+URZ+0x40], R5 ;  /* 0x00004005000095a7 */ /* 0x000ee400080210ff */
[----:B---3--:R-:W-:Y:S05]  /*89f0*/  @!P1 BRA `(.L_x_97) ;  /* 0xfffffffc00f09947 */ /* 0x008fea000383ffff */
[----:B------:R-:W-:Y:S05]  /*8a00*/  BRA `(.L_x_96) ;  /* 0xffffffd800887947 */ /* 0x000fea000383ffff */
.L_x_99:
[----:B-1----:R1:W4:Y:S02]  /*8a10*/  SYNCS.PHASECHK.TRANS64.TRYWAIT P0, [R108+URZ+0xa0], R3 ;  /* 0x0000a0036c0075a7 */ /* 0x00232400080011ff */
[----:B----4-:R-:W-:Y:S05]  /*8a20*/  @!P0 NANOSLEEP.SYNCS 0x989680 ;  /* 0x009896800000895d */ /* 0x010fea0003900000 */
[----:B------:R-:W4:Y:S02]  /*8a30*/  @!P0 SYNCS.PHASECHK.TRANS64 P0, [R108+URZ+0xa0], R3 ;  /* 0x0000a0036c0085a7 */ /* 0x000f2400080010ff */
[----:B----4-:R-:W-:Y:S05]  /*8a40*/  @!P0 BRA `(.L_x_99) ;  /* 0xfffffffc00f08947 */ /* 0x010fea000383ffff */
[----:B------:R-:W-:Y:S05]  /*8a50*/  BRA `(.L_x_98) ;  /* 0xffffffd800c07947 */ /* 0x000fea000383ffff */
.L_x_110:
[----:B--2---:R2:W4:Y:S02]  /*8a60*/  SYNCS.PHASECHK.TRANS64.TRYWAIT P0, [R2+URZ+0x40], R5 ;  /* 0x00004005020075a7 */ /* 0x00452400080011ff */
[----:B----4-:R-:W-:Y:S05]  /*8a70*/  @!P0 NANOSLEEP.SYNCS 0x989680 ;  /* 0x009896800000895d */ /* 0x010fea0003900000 */
[----:B------:R-:W4:Y:S02]  /*8a80*/  @!P0 SYNCS.PHASECHK.TRANS64 P0, [R2+URZ+0x40], R5 ;  /* 0x00004005020085a7 */ /* 0x000f2400080010ff */
[----:B----4-:R-:W-:Y:S05]  /*8a90*/  @!P0 BRA `(.L_x_110) ;  /* 0xfffffffc00f08947 */ /* 0x010fea000383ffff */
[----:B------:R-:W-:Y:S05]  /*8aa0*/  BRA `(.L_x_109) ;  /* 0xffffffe400b07947 */ /* 0x000fea000383ffff */
        .weak           $__internal_0_$__cuda_sm10x_tcgen05_guardrail_trap_col_being_dealloced_not_returned_by_alloc
        .type           $__internal_0_$__cuda_sm10x_tcgen05_guardrail_trap_col_being_dealloced_not_returned_by_alloc,@function
        .size           $__internal_0_$__cuda_sm10x_tcgen05_guardrail_trap_col_being_dealloced_not_returned_by_alloc,($__internal_1_$__cuda_sm10x_tcgen05_guardrail_trap_phase_invalid_during_alloc - $__internal_0_$__cuda_sm10x_tcgen05_guardrail_trap_col_being_dealloced_not_returned_by_alloc)
$__internal_0_$__cuda_sm10x_tcgen05_guardrail_trap_col_being_dealloced_not_returned_by_alloc:
[----:B------:R-:W-:Y:S05]  /*8ab0*/  BPT.TRAP 0x1 ;  /* 0x000000040000795c */ /* 0x000fea0000300000 */
[----:B------:R-:W-:-:S04]  /*8ac0*/  HFMA2 R3, -RZ, RZ, 0, 0 ;  /* 0x00000000ff037431 */ /* 0x000fc800000001ff */
[----:B------:R-:W-:Y:S05]  /*8ad0*/  RET.REL.NODEC R2 `(_ZN7cutlass13device_kernelINS_4gemm6kernel13GemmUniversalIN4cute5tupleIJiiiiEEENS1_10collective13CollectiveMmaINS1_35MainloopSm100TmaUmmaWarpSpecializedILi4ELi2ELi4ENS5_IJNS4_1CILi1EEENSA_ILi8EEESB_EEEEENS5_IJNSA_ILi128EEENSA_ILi64EEESF_EEENS_6half_tENS5_IJlSB_lEEESI_SJ_NS4_8TiledMMAINS4_8MMA_AtomIJNS4_20SM100_MMA_F16BF16_SSISI_SI_fLi128ELi64ELNS4_4UMMA5MajorE0ELSO_0ELNSN_7ScaleInE0ELSP_0EEEEEENS4_6LayoutINS5_IJSB_SB_SB_EEENS5_IJNSA_ILi0EEESU_SU_EEEEENS5_IJNS4_10UnderscoreESX_SX_EEEEENS4_23SM90_TMA_LOAD_MULTICASTENS4_14ComposedLayoutINS4_7SwizzleILi3ELi4ELi3EEENS4_18smem_ptr_flag_bitsILi16EEENSS_INS5_IJSC_SG_EEENS5_IJSG_SB_EEEEEEEvNS4_8identityENS4_13SM90_TMA_LOADES19_vS1A_EENS_8epilogue10collective18CollectiveEpilogueINS1D_23Sm100TmaWarpSpecializedILi3ELi2ELi32ELb1ELb0EEEJSH_NS5_IJNSS_ISF_SB_EENSS_INSA_ILi32EEESB_EEEEESI_SJ_SI_SJ_NS1D_6fusion15FusionCallbacksIS1H_NS1M_17LinearCombinationISI_fSI_fLNS_15FloatRoundStyleE2EEESH_S1L_JEEENS4_5SM1004TMEM4LOAD26SM100_TMEM_LOAD_32dp32b32xES1B_NS11_INS12_ILi2ELi4ELi3EEES15_NSS_INS5_IJSC_S1J_EEENS5_IJS1J_SB_EEEEEEENS4_39AutoVectorizingCopyWithAssumedAlignmentILi128EEENS4_14SM90_TMA_STOREES20_S22_S22_EEEvvEEEEvNT_6ParamsE) ;  /* 0xffffff7402487950 */ /* 0x000fea0003c3ffff */
        .weak           $__internal_1_$__cuda_sm10x_tcgen05_guardrail_trap_phase_invalid_during_alloc
        .type           $__internal_1_$__cuda_sm10x_tcgen05_guardrail_trap_phase_invalid_during_alloc,@function
        .size           $__internal_1_$__cuda_sm10x_tcgen05_guardrail_trap_phase_invalid_during_alloc,($__internal_2_$__cuda_sm10x_tcgen05_guardrail_trap_unallocated_columns_being_dealloced - $__internal_1_$__cuda_sm10x_tcgen05_guardrail_trap_phase_invalid_during_alloc)
$__internal_1_$__cuda_sm10x_tcgen05_guardrail_trap_phase_invalid_during_alloc:
[----:B------:R-:W-:Y:S05]  /*8ae0*/  BPT.TRAP 0x1 ;  /* 0x000000040000795c */ /* 0x000fea0000300000 */
[----:B------:R-:W-:-:S04]  /*8af0*/  MOV R5, 0x0 ;  /* 0x0000000000057802 */ /* 0x000fc80000000f00 */
[----:B------:R-:W-:Y:S05]  /*8b00*/  RET.REL.NODEC R4 `(_ZN7cutlass13device_kernelINS_4gemm6kernel13GemmUniversalIN4cute5tupleIJiiiiEEENS1_10collective13CollectiveMmaINS1_35MainloopSm100TmaUmmaWarpSpecializedILi4ELi2ELi4ENS5_IJNS4_1CILi1EEENSA_ILi8EEESB_EEEEENS5_IJNSA_ILi128EEENSA_ILi64EEESF_EEENS_6half_tENS5_IJlSB_lEEESI_SJ_NS4_8TiledMMAINS4_8MMA_AtomIJNS4_20SM100_MMA_F16BF16_SSISI_SI_fLi128ELi64ELNS4_4UMMA5MajorE0ELSO_0ELNSN_7ScaleInE0ELSP_0EEEEEENS4_6LayoutINS5_IJSB_SB_SB_EEENS5_IJNSA_ILi0EEESU_SU_EEEEENS5_IJNS4_10UnderscoreESX_SX_EEEEENS4_23SM90_TMA_LOAD_MULTICASTENS4_14ComposedLayoutINS4_7SwizzleILi3ELi4ELi3EEENS4_18smem_ptr_flag_bitsILi16EEENSS_INS5_IJSC_SG_EEENS5_IJSG_SB_EEEEEEEvNS4_8identityENS4_13SM90_TMA_LOADES19_vS1A_EENS_8epilogue10collective18CollectiveEpilogueINS1D_23Sm100TmaWarpSpecializedILi3ELi2ELi32ELb1ELb0EEEJSH_NS5_IJNSS_ISF_SB_EENSS_INSA_ILi32EEESB_EEEEESI_SJ_SI_SJ_NS1D_6fusion15FusionCallbacksIS1H_NS1M_17LinearCombinationISI_fSI_fLNS_15FloatRoundStyleE2EEESH_S1L_JEEENS4_5SM1004TMEM4LOAD26SM100_TMEM_LOAD_32dp32b32xES1B_NS11_INS12_ILi2ELi4ELi3EEES15_NSS_INS5_IJSC_S1J_EEENS5_IJS1J_SB_EEEEEEENS4_39AutoVectorizingCopyWithAssumedAlignmentILi128EEENS4_14SM90_TMA_STOREES20_S22_S22_EEEvvEEEEvNT_6ParamsE) ;  /* 0xffffff74043c7950 */ /* 0x000fea0003c3ffff */
        .weak           $__internal_2_$__cuda_sm10x_tcgen05_guardrail_trap_unallocated_columns_being_dealloced
        .type           $__internal_2_$__cuda_sm10x_tcgen05_guardrail_trap_unallocated_columns_being_dealloced,@function
        .size           $__internal_2_$__cuda_sm10x_tcgen05_guardrail_trap_unallocated_columns_being_dealloced,(.L_x_161 - $__internal_2_$__cuda_sm10x_tcgen05_guardrail_trap_unallocated_columns_being_dealloced)
$__internal_2_$__cuda_sm10x_tcgen05_guardrail_trap_unallocated_columns_being_dealloced:
[----:B------:R-:W-:Y:S05]  /*8b10*/  BPT.TRAP 0x1 ;  /* 0x000000040000795c */ /* 0x000fea0000300000 */
[----:B------:R-:W-:-:S04]  /*8b20*/  HFMA2 R3, -RZ, RZ, 0, 0 ;  /* 0x00000000ff037431 */ /* 0x000fc800000001ff */
[----:B------:R-:W-:Y:S05]  /*8b30*/  RET.REL.NODEC R2 `(_ZN7cutlass13device_kernelINS_4gemm6kernel13GemmUniversalIN4cute5tupleIJiiiiEEENS1_10collective13CollectiveMmaINS1_35MainloopSm100TmaUmmaWarpSpecializedILi4ELi2ELi4ENS5_IJNS4_1CILi1EEENSA_ILi8EEESB_EEEEENS5_IJNSA_ILi128EEENSA_ILi64EEESF_EEENS_6half_tENS5_IJlSB_lEEESI_SJ_NS4_8TiledMMAINS4_8MMA_AtomIJNS4_20SM100_MMA_F16BF16_SSISI_SI_fLi128ELi64ELNS4_4UMMA5MajorE0ELSO_0ELNSN_7ScaleInE0ELSP_0EEEEEENS4_6LayoutINS5_IJSB_SB_SB_EEENS5_IJNSA_ILi0EEESU_SU_EEEEENS5_IJNS4_10UnderscoreESX_SX_EEEEENS4_23SM90_TMA_LOAD_MULTICASTENS4_14ComposedLayoutINS4_7SwizzleILi3ELi4ELi3EEENS4_18smem_ptr_flag_bitsILi16EEENSS_INS5_IJSC_SG_EEENS5_IJSG_SB_EEEEEEEvNS4_8identityENS4_13SM90_TMA_LOADES19_vS1A_EENS_8epilogue10collective18CollectiveEpilogueINS1D_23Sm100TmaWarpSpecializedILi3ELi2ELi32ELb1ELb0EEEJSH_NS5_IJNSS_ISF_SB_EENSS_INSA_ILi32EEESB_EEEEESI_SJ_SI_SJ_NS1D_6fusion15FusionCallbacksIS1H_NS1M_17LinearCombinationISI_fSI_fLNS_15FloatRoundStyleE2EEESH_S1L_JEEENS4_5SM1004TMEM4LOAD26SM100_TMEM_LOAD_32dp32b32xES1B_NS11_INS12_ILi2ELi4ELi3EEES15_NSS_INS5_IJSC_S1J_EEENS5_IJS1J_SB_EEEEEEENS4_39AutoVectorizingCopyWithAssumedAlignmentILi128EEENS4_14SM90_TMA_STOREES20_S22_S22_EEEvvEEEEvNT_6ParamsE) ;  /* 0xffffff7402307950 */ /* 0x000fea0003c3ffff */
.L_x_160:
[----:B------:R-:W-:-:S00]  /*8b40*/  BRA `(.L_x_160) ;  /* 0xfffffffc00fc7947 */ /* 0x000fc0000383ffff */
[----:B------:R-:W-:-:S00]  /*8b50*/  NOP ;  /* 0x0000000000007918 */ /* 0x000fc00000000000 */
        /* <DEDUP_REMOVED lines=10> */
.L_x_161:


//--------------------- .nv.global.init           --------------------------
	.section	.nv.global.init,"aw",@progbits
.nv.global.init:
	.type		$str$27,@object
	.size		$str$27,($str$28 - $str$27)
$str$27:
        /*0000*/ 	.byte	0x28, 0x61, 0x64, 0x64, 0x72, 0x65, 0x73, 0x73, 0x20, 0x26, 0x20, 0x6d, 0x61, 0x73, 0x6b, 0x29
        /*0010*/ 	.byte	0x20, 0x3d, 0x3d, 0x20, 0x30, 0x00
	.type		$str$28,@object
	.size		$str$28,($str$26 - $str$28)
$str$28:
        /*0016*/ 	.byte	0x2f, 0x74, 0x6d, 0x70, 0x2f, 0x63, 0x75, 0x74, 0x6c, 0x61, 0x73, 0x73, 0x5f, 0x73, 0x77, 0x65
        /*0026*/ 	.byte	0x65, 0x70, 0x5f, 0x73, 0x72, 0x63, 0x2f, 0x69, 0x6e, 0x63, 0x6c, 0x75, 0x64, 0x65, 0x2f, 0x63
        /*0036*/ 	.byte	0x75, 0x74, 0x65, 0x2f, 0x70, 0x6f, 0x69, 0x6e, 0x74, 0x65, 0x72, 0x5f, 0x66, 0x6c, 0x61, 0x67
        /*0046*/ 	.byte	0x67, 0x65, 0x64, 0x2e, 0x68, 0x70, 0x70, 0x00
	.type		$str$26,@object
	.size		$str$26,($str$25 - $str$26)
$str$26:
        /*004e*/ 	.byte	0x2f, 0x74, 0x6d, 0x70, 0x2f, 0x63, 0x75, 0x74, 0x6c, 0x61, 0x73, 0x73, 0x5f, 0x73, 0x77, 0x65
        /*005e*/ 	.byte	0x65, 0x70, 0x5f, 0x73, 0x72, 0x63, 0x2f, 0x69, 0x6e, 0x63, 0x6c, 0x75, 0x64, 0x65, 0x2f, 0x63
        /*006e*/ 	.byte	0x75, 0x74, 0x65, 0x2f, 0x61, 0x74, 0x6f, 0x6d, 0x2f, 0x63, 0x6f, 0x70, 0x79, 0x5f, 0x74, 0x72
        /*007e*/ 	.byte	0x61, 0x69, 0x74, 0x73, 0x5f, 0x73, 0x6d, 0x31, 0x30, 0x30, 0x2e, 0x68, 0x70, 0x70, 0x00
	.type		$str$25,@object
	.size		$str$25,(__unnamed_1 - $str$25)
$str$25:
        /*008d*/ 	.byte	0x28, 0x28, 0x75, 0x69, 0x6e, 0x74, 0x33, 0x32, 0x5f, 0x74, 0x28, 0x74, 0x68, 0x72, 0x65, 0x61
        /*009d*/ 	.byte	0x64, 0x49, 0x64, 0x78, 0x2e, 0x78, 0x29, 0x20, 0x2f, 0x20, 0x33, 0x32, 0x29, 0x20, 0x25, 0x20
        /*00ad*/ 	.byte	0x34, 0x29, 0x20, 0x3d, 0x3d, 0x20, 0x28, 0x28, 0x28, 0x74, 0x6d, 0x65, 0x6d, 0x5f, 0x61, 0x64
        /*00bd*/ 	.byte	0x64, 0x72, 0x20, 0x3e, 0x3e, 0x20, 0x31, 0x36, 0x29, 0x20, 0x2f, 0x20, 0x33, 0x32, 0x29, 0x20
        /*00cd*/ 	.byte	0x25, 0x20, 0x34, 0x29, 0x00
	.type		__unnamed_1,@object
	.size		__unnamed_1,(__unnamed_2 - __unnamed_1)
__unnamed_1:
        /*00d2*/ 	.byte	0x61, 0x75, 0x74, 0x6f, 0x20, 0x63, 0x75, 0x74, 0x65, 0x3a, 0x3a, 0x61, 0x73, 0x5f, 0x70, 0x6f
        /* <DEDUP_REMOVED lines=24> */
        /*0262*/ 	.byte	0x3e, 0x3e, 0x3e, 0x3e, 0x5d, 0x00
	.type		__unnamed_2,@object
	.size		__unnamed_2,(.L_2 - __unnamed_2)
__unnamed_2:
        /* <DEDUP_REMOVED lines=42> */
        /*0508*/ 	.byte	0x3e, 0x3e, 0x5d, 0x00
.L_2:


//--------------------- .nv.shared._ZN7cutlass13device_kernelINS_4gemm6kernel13GemmUniversalIN4cute5tupleIJiiiiEEENS1_10collective13CollectiveMmaINS1_35MainloopSm100TmaUmmaWarpSpecializedILi4ELi2ELi4ENS5_IJNS4_1CILi1EEENSA_ILi8EEESB_EEEEENS5_IJNSA_ILi128EEENSA_ILi64EEESF_EEENS_6half_tENS5_IJlSB_lEEESI_SJ_NS4_8TiledMMAINS4_8MMA_AtomIJNS4_20SM100_MMA_F16BF16_SSISI_SI_fLi128ELi64ELNS4_4UMMA5MajorE0ELSO_0ELNSN_7ScaleInE0ELSP_0EEEEEENS4_6LayoutINS5_IJSB_SB_SB_EEENS5_IJNSA_ILi0EEESU_SU_EEEEENS5_IJNS4_10UnderscoreESX_SX_EEEEENS4_23SM90_TMA_LOAD_MULTICASTENS4_14ComposedLayoutINS4_7SwizzleILi3ELi4ELi3EEENS4_18smem_ptr_flag_bitsILi16EEENSS_INS5_IJSC_SG_EEENS5_IJSG_SB_EEEEEEEvNS4_8identityENS4_13SM90_TMA_LOADES19_vS1A_EENS_8epilogue10collective18CollectiveEpilogueINS1D_23Sm100TmaWarpSpecializedILi3ELi2ELi32ELb1ELb0EEEJSH_NS5_IJNSS_ISF_SB_EENSS_INSA_ILi32EEESB_EEEEESI_SJ_SI_SJ_NS1D_6fusion15FusionCallbacksIS1H_NS1M_17LinearCombinationISI_fSI_fLNS_15FloatRoundStyleE2EEESH_S1L_JEEENS4_5SM1004TMEM4LOAD26SM100_TMEM_LOAD_32dp32b32xES1B_NS11_INS12_ILi2ELi4ELi3EEES15_NSS_INS5_IJSC_S1J_EEENS5_IJS1J_SB_EEEEEEENS4_39AutoVectorizingCopyWithAssumedAlignmentILi128EEENS4_14SM90_TMA_STOREES20_S22_S22_EEEvvEEEEvNT_6ParamsE --------------------------
	.section	.nv.shared._ZN7cutlass13device_kernelINS_4gemm6kernel13GemmUniversalIN4cute5tupleIJiiiiEEENS1_10collective13CollectiveMmaINS1_35MainloopSm100TmaUmmaWarpSpecializedILi4ELi2ELi4ENS5_IJNS4_1CILi1EEENSA_ILi8EEESB_EEEEENS5_IJNSA_ILi128EEENSA_ILi64EEESF_EEENS_6half_tENS5_IJlSB_lEEESI_SJ_NS4_8TiledMMAINS4_8MMA_AtomIJNS4_20SM100_MMA_F16BF16_SSISI_SI_fLi128ELi64ELNS4_4UMMA5MajorE0ELSO_0ELNSN_7ScaleInE0ELSP_0EEEEEENS4_6LayoutINS5_IJSB_SB_SB_EEENS5_IJNSA_ILi0EEESU_SU_EEEEENS5_IJNS4_10UnderscoreESX_SX_EEEEENS4_23SM90_TMA_LOAD_MULTICASTENS4_14ComposedLayoutINS4_7SwizzleILi3ELi4ELi3EEENS4_18smem_ptr_flag_bitsILi16EEENSS_INS5_IJSC_SG_EEENS5_IJSG_SB_EEEEEEEvNS4_8identityENS4_13SM90_TMA_LOADES19_vS1A_EENS_8epilogue10collective18CollectiveEpilogueINS1D_23Sm100TmaWarpSpecializedILi3ELi2ELi32ELb1ELb0EEEJSH_NS5_IJNSS_ISF_SB_EENSS_INSA_ILi32EEESB_EEEEESI_SJ_SI_SJ_NS1D_6fusion15FusionCallbacksIS1H_NS1M_17LinearCombinationISI_fSI_fLNS_15FloatRoundStyleE2EEESH_S1L_JEEENS4_5SM1004TMEM4LOAD26SM100_TMEM_LOAD_32dp32b32xES1B_NS11_INS12_ILi2ELi4ELi3EEES15_NSS_INS5_IJSC_S1J_EEENS5_IJS1J_SB_EEEEEEENS4_39AutoVectorizingCopyWithAssumedAlignmentILi128EEENS4_14SM90_TMA_STOREES20_S22_S22_EEEvvEEEEvNT_6ParamsE,"aw",@nobits
	.sectionflags	@""
	.align	16
	.zero		1024


//--------------------- .nv.shared.reserved.0     --------------------------
	.section	.nv.shared.reserved.0,"aw",@nobits
	.weak		__nv_reservedSMEM_offset_0_alias
	.size		__nv_reservedSMEM_offset_0_alias, 0, 64
	.other		__nv_reservedSMEM_offset_0_alias,@"STO_CUDA_RESERVED_SHARED STV_DEFAULT"
__nv_reservedSMEM_offset_0_alias:
	.zero		0
.nv.shared.reserved.0:
	.zero		64
	.weak		__nv_reservedSMEM_tcgen05_partition
	.type		__nv_reservedSMEM_tcgen05_partition,@object
	.size		__nv_reservedSMEM_tcgen05_partition,(.L_0 - __nv_reservedSMEM_tcgen05_partition)
__nv_reservedSMEM_tcgen05_partition:
	.zero		32
.L_0:


//--------------------- .nv.global                --------------------------
	.section	.nv.global,"aw",@nobits
.nv.global:
	.type		_ZN40_INTERNAL_90fd82d1_4_k_cu_e3179ac1_272574cute1_E,@object
	.size		_ZN40_INTERNAL_90fd82d1_4_k_cu_e3179ac1_272574cute1_E,(_ZN40_INTERNAL_90fd82d1_4_k_cu_e3179ac1_272574cuda3std3__45__cpo6cbeginE - _ZN40_INTERNAL_90fd82d1_4_k_cu_e3179ac1_272574cute1_E)
_ZN40_INTERNAL_90fd82d1_4_k_cu_e3179ac1_272574cute1_E:
	.zero		1
	.type		_ZN40_INTERNAL_90fd82d1_4_k_cu_e3179ac1_272574cuda3std3__45__cpo6cbeginE,@object
	.size		_ZN40_INTERNAL_90fd82d1_4_k_cu_e3179ac1_272574cuda3std3__45__cpo6cbeginE,(_ZN40_INTERNAL_90fd82d1_4_k_cu_e3179ac1_272574cuda3std3__48in_placeE - _ZN40_INTERNAL_90fd82d1_4_k_cu_e3179ac1_272574cuda3std3__45__cpo6cbeginE)
_ZN40_INTERNAL_90fd82d1_4_k_cu_e3179ac1_272574cuda3std3__45__cpo6cbeginE:
	.zero		1
	.type		_ZN40_INTERNAL_90fd82d1_4_k_cu_e3179ac1_272574cuda3std3__48in_placeE,@object
	.size		_ZN40_INTERNAL_90fd82d1_4_k_cu_e3179ac1_272574cuda3std3__48in_placeE,(_ZN40_INTERNAL_90fd82d1_4_k_cu_e3179ac1_272574cuda3std6ranges3__45__cpo9iter_moveE - _ZN40_INTERNAL_90fd82d1_4_k_cu_e3179ac1_272574cuda3std3__48in_placeE)
_ZN40_INTERNAL_90fd82d1_4_k_cu_e3179ac1_272574cuda3std3__48in_placeE:
	.zero		1
	.type		_ZN40_INTERNAL_90fd82d1_4_k_cu_e3179ac1_272574cuda3std6ranges3__45__cpo9iter_moveE,@object
	.size		_ZN40_INTERNAL_90fd82d1_4_k_cu_e3179ac1_272574cuda3std6ranges3__45__cpo9iter_moveE,(_ZN40_INTERNAL_90fd82d1_4_k_cu_e3179ac1_272574cuda3std3__45__cpo5beginE - _ZN40_INTERNAL_90fd82d1_4_k_cu_e3179ac1_272574cuda3std6ranges3__45__cpo9iter_moveE)
_ZN40_INTERNAL_90fd82d1_4_k_cu_e3179ac1_272574cuda3std6ranges3__45__cpo9iter_moveE:
	.zero		1
	.type		_ZN40_INTERNAL_90fd82d1_4_k_cu_e3179ac1_272574cuda3std3__45__cpo5beginE,@object
	.size		_ZN40_INTERNAL_90fd82d1_4_k_cu_e3179ac1_272574cuda3std3__45__cpo5beginE,(_ZN40_INTERNAL_90fd82d1_4_k_cu_e3179ac1_272574cuda3std3__442_GLOBAL__N__90fd82d1_4_k_cu_e3179ac1_272576ignoreE - _ZN40_INTERNAL_90fd82d1_4_k_cu_e3179ac1_272574cuda3std3__45__cpo5beginE)
_ZN40_INTERNAL_90fd82d1_4_k_cu_e3179ac1_272574cuda3std3__45__cpo5beginE:
	.zero		1
	.type		_ZN40_INTERNAL_90fd82d1_4_k_cu_e3179ac1_272574cuda3std3__442_GLOBAL__N__90fd82d1_4_k_cu_e3179ac1_272576ignoreE,@object
	.size		_ZN40_INTERNAL_90fd82d1_4_k_cu_e3179ac1_272574cuda3std3__442_GLOBAL__N__90fd82d1_4_k_cu_e3179ac1_272576ignoreE,(_ZN40_INTERNAL_90fd82d1_4_k_cu_e3179ac1_272574cute7productE - _ZN40_INTERNAL_90fd82d1_4_k_cu_e3179ac1_272574cuda3std3__442_GLOBAL__N__90fd82d1_4_k_cu_e3179ac1_272576ignoreE)
_ZN40_INTERNAL_90fd82d1_4_k_cu_e3179ac1_272574cuda3std3__442_GLOBAL__N__90fd82d1_4_k_cu_e3179ac1_272576ignoreE:
	.zero		1
	.type		_ZN40_INTERNAL_90fd82d1_4_k_cu_e3179ac1_272574cute7productE,@object
	.size		_ZN40_INTERNAL_90fd82d1_4_k_cu_e3179ac1_272574cute7productE,(_ZN40_INTERNAL_90fd82d1_4_k_cu_e3179ac1_272574cuda3std3__45__cpo3endE - _ZN40_INTERNAL_90fd82d1_4_k_cu_e3179ac1_272574cute7productE)
_ZN40_INTERNAL_90fd82d1_4_k_cu_e3179ac1_272574cute7productE:
	.zero		1
	.type		_ZN40_INTERNAL_90fd82d1_4_k_cu_e3179ac1_272574cuda3std3__45__cpo3endE,@object
	.size		_ZN40_INTERNAL_90fd82d1_4_k_cu_e3179ac1_272574cuda3std3__45__cpo3endE,(_ZN40_INTERNAL_90fd82d1_4_k_cu_e3179ac1_272574cuda3std3__419piecewise_constructE - _ZN40_INTERNAL_90fd82d1_4_k_cu_e3179ac1_272574cuda3std3__45__cpo3endE)
_ZN40_INTERNAL_90fd82d1_4_k_cu_e3179ac1_272574cuda3std3__45__cpo3endE:
	.zero		1
	.type		_ZN40_INTERNAL_90fd82d1_4_k_cu_e3179ac1_272574cuda3std3__419piecewise_constructE,@object
	.size		_ZN40_INTERNAL_90fd82d1_4_k_cu_e3179ac1_272574cuda3std3__419piecewise_constructE,(_ZN40_INTERNAL_90fd82d1_4_k_cu_e3179ac1_272574cuda3std3__45__cpo4cendE - _ZN40_INTERNAL_90fd82d1_4_k_cu_e3179ac1_272574cuda3std3__419piecewise_constructE)
_ZN40_INTERNAL_90fd82d1_4_k_cu_e3179ac1_272574cuda3std3__419piecewise_constructE:
	.zero		1
	.type		_ZN40_INTERNAL_90fd82d1_4_k_cu_e3179ac1_272574cuda3std3__45__cpo4cendE,@object
	.size		_ZN40_INTERNAL_90fd82d1_4_k_cu_e3179ac1_272574cuda3std3__45__cpo4cendE,(_ZN40_INTERNAL_90fd82d1_4_k_cu_e3179ac1_272574cuda3std6ranges3__45__cpo4swapE - _ZN40_INTERNAL_90fd82d1_4_k_cu_e3179ac1_272574cuda3std3__45__cpo4cendE)
_ZN40_INTERNAL_90fd82d1_4_k_cu_e3179ac1_272574cuda3std3__45__cpo4cendE:
	.zero		1
	.type		_ZN40_INTERNAL_90fd82d1_4_k_cu_e3179ac1_272574cuda3std6ranges3__45__cpo4swapE,@object
	.size		_ZN40_INTERNAL_90fd82d1_4_k_cu_e3179ac1_272574cuda3std6ranges3__45__cpo4swapE,(.L_10 - _ZN40_INTERNAL_90fd82d1_4_k_cu_e3179ac1_272574cuda3std6ranges3__45__cpo4swapE)
_ZN40_INTERNAL_90fd82d1_4_k_cu_e3179ac1_272574cuda3std6ranges3__45__cpo4swapE:
	.zero		1
.L_10:


//--------------------- .nv.constant0._ZN7cutlass13device_kernelINS_4gemm6kernel13GemmUniversalIN4cute5tupleIJiiiiEEENS1_10collective13CollectiveMmaINS1_35MainloopSm100TmaUmmaWarpSpecializedILi4ELi2ELi4ENS5_IJNS4_1CILi1EEENSA_ILi8EEESB_EEEEENS5_IJNSA_ILi128EEENSA_ILi64EEESF_EEENS_6half_tENS5_IJlSB_lEEESI_SJ_NS4_8TiledMMAINS4_8MMA_AtomIJNS4_20SM100_MMA_F16BF16_SSISI_SI_fLi128ELi64ELNS4_4UMMA5MajorE0ELSO_0ELNSN_7ScaleInE0ELSP_0EEEEEENS4_6LayoutINS5_IJSB_SB_SB_EEENS5_IJNSA_ILi0EEESU_SU_EEEEENS5_IJNS4_10UnderscoreESX_SX_EEEEENS4_23SM90_TMA_LOAD_MULTICASTENS4_14ComposedLayoutINS4_7SwizzleILi3ELi4ELi3EEENS4_18smem_ptr_flag_bitsILi16EEENSS_INS5_IJSC_SG_EEENS5_IJSG_SB_EEEEEEEvNS4_8identityENS4_13SM90_TMA_LOADES19_vS1A_EENS_8epilogue10collective18CollectiveEpilogueINS1D_23Sm100TmaWarpSpecializedILi3ELi2ELi32ELb1ELb0EEEJSH_NS5_IJNSS_ISF_SB_EENSS_INSA_ILi32EEESB_EEEEESI_SJ_SI_SJ_NS1D_6fusion15FusionCallbacksIS1H_NS1M_17LinearCombinationISI_fSI_fLNS_15FloatRoundStyleE2EEESH_S1L_JEEENS4_5SM1004TMEM4LOAD26SM100_TMEM_LOAD_32dp32b32xES1B_NS11_INS12_ILi2ELi4ELi3EEES15_NSS_INS5_IJSC_S1J_EEENS5_IJS1J_SB_EEEEEEENS4_39AutoVectorizingCopyWithAssumedAlignmentILi128EEENS4_14SM90_TMA_STOREES20_S22_S22_EEEvvEEEEvNT_6ParamsE --------------------------
	.section	.nv.constant0._ZN7cutlass13device_kernelINS_4gemm6kernel13GemmUniversalIN4cute5tupleIJiiiiEEENS1_10collective13CollectiveMmaINS1_35MainloopSm100TmaUmmaWarpSpecializedILi4ELi2ELi4ENS5_IJNS4_1CILi1EEENSA_ILi8EEESB_EEEEENS5_IJNSA_ILi128EEENSA_ILi64EEESF_EEENS_6half_tENS5_IJlSB_lEEESI_SJ_NS4_8TiledMMAINS4_8MMA_AtomIJNS4_20SM100_MMA_F16BF16_SSISI_SI_fLi128ELi64ELNS4_4UMMA5MajorE0ELSO_0ELNSN_7ScaleInE0ELSP_0EEEEEENS4_6LayoutINS5_IJSB_SB_SB_EEENS5_IJNSA_ILi0EEESU_SU_EEEEENS5_IJNS4_10UnderscoreESX_SX_EEEEENS4_23SM90_TMA_LOAD_MULTICASTENS4_14ComposedLayoutINS4_7SwizzleILi3ELi4ELi3EEENS4_18smem_ptr_flag_bitsILi16EEENSS_INS5_IJSC_SG_EEENS5_IJSG_SB_EEEEEEEvNS4_8identityENS4_13SM90_TMA_LOADES19_vS1A_EENS_8epilogue10collective18CollectiveEpilogueINS1D_23Sm100TmaWarpSpecializedILi3ELi2ELi32ELb1ELb0EEEJSH_NS5_IJNSS_ISF_SB_EENSS_INSA_ILi32EEESB_EEEEESI_SJ_SI_SJ_NS1D_6fusion15FusionCallbacksIS1H_NS1M_17LinearCombinationISI_fSI_fLNS_15FloatRoundStyleE2EEESH_S1L_JEEENS4_5SM1004TMEM4LOAD26SM100_TMEM_LOAD_32dp32b32xES1B_NS11_INS12_ILi2ELi4ELi3EEES15_NSS_INS5_IJSC_S1J_EEENS5_IJS1J_SB_EEEEEEENS4_39AutoVectorizingCopyWithAssumedAlignmentILi128EEENS4_14SM90_TMA_STOREES20_S22_S22_EEEvvEEEEvNT_6ParamsE,"a",@progbits
	.sectionflags	@""
	.align	4
.nv.constant0._ZN7cutlass13device_kernelINS_4gemm6kernel13GemmUniversalIN4cute5tupleIJiiiiEEENS1_10collective13CollectiveMmaINS1_35MainloopSm100TmaUmmaWarpSpecializedILi4ELi2ELi4ENS5_IJNS4_1CILi1EEENSA_ILi8EEESB_EEEEENS5_IJNSA_ILi128EEENSA_ILi64EEESF_EEENS_6half_tENS5_IJlSB_lEEESI_SJ_NS4_8TiledMMAINS4_8MMA_AtomIJNS4_20SM100_MMA_F16BF16_SSISI_SI_fLi128ELi64ELNS4_4UMMA5MajorE0ELSO_0ELNSN_7ScaleInE0ELSP_0EEEEEENS4_6LayoutINS5_IJSB_SB_SB_EEENS5_IJNSA_ILi0EEESU_SU_EEEEENS5_IJNS4_10UnderscoreESX_SX_EEEEENS4_23SM90_TMA_LOAD_MULTICASTENS4_14ComposedLayoutINS4_7SwizzleILi3ELi4ELi3EEENS4_18smem_ptr_flag_bitsILi16EEENSS_INS5_IJSC_SG_EEENS5_IJSG_SB_EEEEEEEvNS4_8identityENS4_13SM90_TMA_LOADES19_vS1A_EENS_8epilogue10collective18CollectiveEpilogueINS1D_23Sm100TmaWarpSpecializedILi3ELi2ELi32ELb1ELb0EEEJSH_NS5_IJNSS_ISF_SB_EENSS_INSA_ILi32EEESB_EEEEESI_SJ_SI_SJ_NS1D_6fusion15FusionCallbacksIS1H_NS1M_17LinearCombinationISI_fSI_fLNS_15FloatRoundStyleE2EEESH_S1L_JEEENS4_5SM1004TMEM4LOAD26SM100_TMEM_LOAD_32dp32b32xES1B_NS11_INS12_ILi2ELi4ELi3EEES15_NSS_INS5_IJSC_S1J_EEENS5_IJS1J_SB_EEEEEEENS4_39AutoVectorizingCopyWithAssumedAlignmentILi128EEENS4_14SM90_TMA_STOREES20_S22_S22_EEEvvEEEEvNT_6ParamsE:
	.zero		2944


//--------------------- SYMBOLS --------------------------

	.type		.nv.reservedSmem.offset0,@object
	.size		.nv.reservedSmem.offset0,0x4
	.type		.nv.reservedSmem.cap,@object
	.size		.nv.reservedSmem.cap,0x4
	.type		__assertfail,@function
